	.target	sm_90a

	.elftype	@"ET_EXEC"


//--------------------- .note.nv.tkinfo           --------------------------
	.section	.note.nv.tkinfo,"",@"SHT_NOTE"
	.sectionflags	@"SHF_NOTE_NV_TKINFO"
	.tkinfo
        /*0018*/ 	.word	0x00000002
        /*0030*/ 	.string	""
        /*0030*/ 	.string	"ptxas"
        /*0030*/ 	.string	"Cuda compilation tools, release 13.0, V13.0.88"
        /*0030*/ 	.string	"Build cuda_13.0.r13.0/compiler.36424714_0"
        /*0030*/ 	.string	"-v  -suppress-debug-info  -lineinfo  -arch sm_90a "



//--------------------- .note.nv.cuinfo           --------------------------
	.section	.note.nv.cuinfo,"",@"SHT_NOTE"
	.sectionflags	@"SHF_NOTE_NV_CUINFO"
        /*0018*/ 	.short	0x0002
        /*001a*/ 	.short	0x005a
        /*001c*/ 	.short	0x0082
	.zero		2


//--------------------- .nv.info                  --------------------------
	.section	.nv.info,"",@"SHT_CUDA_INFO"
	.align	4


	//----- nvinfo : EIATTR_REGCOUNT
	.align		4
        /*0000*/ 	.byte	0x04, 0x2f
        /*0002*/ 	.short	(.L_2 - .L_1)
	.align		4
.L_1:
        /*0004*/ 	.word	index@(attn_fwd)
        /*0008*/ 	.word	0x00000048


	//----- nvinfo : EIATTR_FRAME_SIZE
	.align		4
.L_2:
        /*000c*/ 	.byte	0x04, 0x11
        /*000e*/ 	.short	(.L_4 - .L_3)
	.align		4
.L_3:
        /*0010*/ 	.word	index@(attn_fwd)
        /*0014*/ 	.word	0x00000000


	//----- nvinfo : EIATTR_MIN_STACK_SIZE
	.align		4
.L_4:
        /*0018*/ 	.byte	0x04, 0x12
        /*001a*/ 	.short	(.L_6 - .L_5)
	.align		4
.L_5:
        /*001c*/ 	.word	index@(attn_fwd)
        /*0020*/ 	.word	0x00000000
.L_6:


//--------------------- .nv.compat                --------------------------
	.section	.nv.compat,"",@"SHT_CUDA_COMPAT_INFO"
	.align	4
        /*0000*/ 	.byte	0x02, 0x09, 0x01, 0x00, 0x02, 0x02, 0x01, 0x00, 0x02, 0x05, 0x05, 0x00, 0x03, 0x07, 0x01, 0x01
        /*0010*/ 	.byte	0x02, 0x03, 0x00, 0x00, 0x02, 0x06, 0x01, 0x00, 0x04, 0x0b, 0x08, 0x00, 0x00, 0x00, 0x00, 0x00
        /*0020*/ 	.byte	0x00, 0x00, 0x00, 0x00


//--------------------- .nv.info.attn_fwd         --------------------------
	.section	.nv.info.attn_fwd,"",@"SHT_CUDA_INFO"
	.sectionflags	@""
	.align	4


	//----- nvinfo : EIATTR_CUDA_API_VERSION
	.align		4
        /*0000*/ 	.byte	0x04, 0x37
        /*0002*/ 	.short	(.L_8 - .L_7)
.L_7:
        /*0004*/ 	.word	0x00000082


	//----- nvinfo : EIATTR_KPARAM_INFO
	.align		4
.L_8:
        /*0008*/ 	.byte	0x04, 0x17
        /*000a*/ 	.short	(.L_10 - .L_9)
.L_9:
        /*000c*/ 	.word	0x00000000
        /*0010*/ 	.short	0x0019
        /*0012*/ 	.short	0x0080
        /*0014*/ 	.byte	0x00, 0xf4, 0x21, 0x00


	//----- nvinfo : EIATTR_KPARAM_INFO
	.align		4
.L_10:
        /*0018*/ 	.byte	0x04, 0x17
        /*001a*/ 	.short	(.L_12 - .L_11)
.L_11:
        /*001c*/ 	.word	0x00000000
        /*0020*/ 	.short	0x0018
        /*0022*/ 	.short	0x0078
        /*0024*/ 	.byte	0x00, 0xf4, 0x21, 0x00


	//----- nvinfo : EIATTR_KPARAM_INFO
	.align		4
.L_12:
        /*0028*/ 	.byte	0x04, 0x17
        /*002a*/ 	.short	(.L_14 - .L_13)
.L_13:
        /*002c*/ 	.word	0x00000000
        /*0030*/ 	.short	0x0017
        /*0032*/ 	.short	0x0070
        /*0034*/ 	.byte	0x00, 0xf0, 0x11, 0x00


	//----- nvinfo : EIATTR_KPARAM_INFO
	.align		4
.L_14:
        /*0038*/ 	.byte	0x04, 0x17
        /*003a*/ 	.short	(.L_16 - .L_15)
.L_15:
        /*003c*/ 	.word	0x00000000
        /*0040*/ 	.short	0x0016
        /*0042*/ 	.short	0x006c
        /*0044*/ 	.byte	0x00, 0xf0, 0x11, 0x00


	//----- nvinfo : EIATTR_KPARAM_INFO
	.align		4
.L_16:
        /*0048*/ 	.byte	0x04, 0x17
        /*004a*/ 	.short	(.L_18 - .L_17)
.L_17:
        /*004c*/ 	.word	0x00000000
        /*0050*/ 	.short	0x0015
        /*0052*/ 	.short	0x0068
        /*0054*/ 	.byte	0x00, 0xf0, 0x11, 0x00


	//----- nvinfo : EIATTR_KPARAM_INFO
	.align		4
.L_18:
        /*0058*/ 	.byte	0x04, 0x17
        /*005a*/ 	.short	(.L_20 - .L_19)
.L_19:
        /*005c*/ 	.word	0x00000000
        /*0060*/ 	.short	0x0014
        /*0062*/ 	.short	0x0064
        /*0064*/ 	.byte	0x00, 0xf0, 0x11, 0x00


	//----- nvinfo : EIATTR_KPARAM_INFO
	.align		4
.L_20:
        /*0068*/ 	.byte	0x04, 0x17
        /*006a*/ 	.short	(.L_22 - .L_21)
.L_21:
        /*006c*/ 	.word	0x00000000
        /*0070*/ 	.short	0x0013
        /*0072*/ 	.short	0x0060
        /*0074*/ 	.byte	0x00, 0xf0, 0x11, 0x00


	//----- nvinfo : EIATTR_KPARAM_INFO
	.align		4
.L_22:
        /*0078*/ 	.byte	0x04, 0x17
        /*007a*/ 	.short	(.L_24 - .L_23)
.L_23:
        /*007c*/ 	.word	0x00000000
        /*0080*/ 	.short	0x0012
        /*0082*/ 	.short	0x005c
        /*0084*/ 	.byte	0x00, 0xf0, 0x11, 0x00


	//----- nvinfo : EIATTR_KPARAM_INFO
	.align		4
.L_24:
        /*0088*/ 	.byte	0x04, 0x17
        /*008a*/ 	.short	(.L_26 - .L_25)
.L_25:
        /*008c*/ 	.word	0x00000000
        /*0090*/ 	.short	0x0011
        /*0092*/ 	.short	0x0058
        /*0094*/ 	.byte	0x00, 0xf0, 0x11, 0x00


	//----- nvinfo : EIATTR_KPARAM_INFO
	.align		4
.L_26:
        /*0098*/ 	.byte	0x04, 0x17
        /*009a*/ 	.short	(.L_28 - .L_27)
.L_27:
        /*009c*/ 	.word	0x00000000
        /*00a0*/ 	.short	0x0010
        /*00a2*/ 	.short	0x0054
        /*00a4*/ 	.byte	0x00, 0xf0, 0x11, 0x00


	//----- nvinfo : EIATTR_KPARAM_INFO
	.align		4
.L_28:
        /*00a8*/ 	.byte	0x04, 0x17
        /*00aa*/ 	.short	(.L_30 - .L_29)
.L_29:
        /*00ac*/ 	.word	0x00000000
        /*00b0*/ 	.short	0x000f
        /*00b2*/ 	.short	0x0050
        /*00b4*/ 	.byte	0x00, 0xf0, 0x11, 0x00


	//----- nvinfo : EIATTR_KPARAM_INFO
	.align		4
.L_30:
        /*00b8*/ 	.byte	0x04, 0x17
        /*00ba*/ 	.short	(.L_32 - .L_31)
.L_31:
        /*00bc*/ 	.word	0x00000000
        /*00c0*/ 	.short	0x000e
        /*00c2*/ 	.short	0x004c
        /*00c4*/ 	.byte	0x00, 0xf0, 0x11, 0x00


	//----- nvinfo : EIATTR_KPARAM_INFO
	.align		4
.L_32:
        /*00c8*/ 	.byte	0x04, 0x17
        /*00ca*/ 	.short	(.L_34 - .L_33)
.L_33:
        /*00cc*/ 	.word	0x00000000
        /*00d0*/ 	.short	0x000d
        /*00d2*/ 	.short	0x0048
        /*00d4*/ 	.byte	0x00, 0xf0, 0x11, 0x00


	//----- nvinfo : EIATTR_KPARAM_INFO
	.align		4
.L_34:
        /*00d8*/ 	.byte	0x04, 0x17
        /*00da*/ 	.short	(.L_36 - .L_35)
.L_35:
        /*00dc*/ 	.word	0x00000000
        /*00e0*/ 	.short	0x000c
        /*00e2*/ 	.short	0x0044
        /*00e4*/ 	.byte	0x00, 0xf0, 0x11, 0x00


	//----- nvinfo : EIATTR_KPARAM_INFO
	.align		4
.L_36:
        /*00e8*/ 	.byte	0x04, 0x17
        /*00ea*/ 	.short	(.L_38 - .L_37)
.L_37:
        /*00ec*/ 	.word	0x00000000
        /*00f0*/ 	.short	0x000b
        /*00f2*/ 	.short	0x0040
        /*00f4*/ 	.byte	0x00, 0xf0, 0x11, 0x00


	//----- nvinfo : EIATTR_KPARAM_INFO
	.align		4
.L_38:
        /*00f8*/ 	.byte	0x04, 0x17
        /*00fa*/ 	.short	(.L_40 - .L_39)
.L_39:
        /*00fc*/ 	.word	0x00000000
        /*0100*/ 	.short	0x000a
        /*0102*/ 	.short	0x003c
        /*0104*/ 	.byte	0x00, 0xf0, 0x11, 0x00


	//----- nvinfo : EIATTR_KPARAM_INFO
	.align		4
.L_40:
        /*0108*/ 	.byte	0x04, 0x17
        /*010a*/ 	.short	(.L_42 - .L_41)
.L_41:
        /*010c*/ 	.word	0x00000000
        /*0110*/ 	.short	0x0009
        /*0112*/ 	.short	0x0038
        /*0114*/ 	.byte	0x00, 0xf0, 0x11, 0x00


	//----- nvinfo : EIATTR_KPARAM_INFO
	.align		4
.L_42:
        /*0118*/ 	.byte	0x04, 0x17
        /*011a*/ 	.short	(.L_44 - .L_43)
.L_43:
        /*011c*/ 	.word	0x00000000
        /*0120*/ 	.short	0x0008
        /*0122*/ 	.short	0x0034
        /*0124*/ 	.byte	0x00, 0xf0, 0x11, 0x00


	//----- nvinfo : EIATTR_KPARAM_INFO
	.align		4
.L_44:
        /*0128*/ 	.byte	0x04, 0x17
        /*012a*/ 	.short	(.L_46 - .L_45)
.L_45:
        /*012c*/ 	.word	0x00000000
        /*0130*/ 	.short	0x0007
        /*0132*/ 	.short	0x0030
        /*0134*/ 	.byte	0x00, 0xf0, 0x11, 0x00


	//----- nvinfo : EIATTR_KPARAM_INFO
	.align		4
.L_46:
        /*0138*/ 	.byte	0x04, 0x17
        /*013a*/ 	.short	(.L_48 - .L_47)
.L_47:
        /*013c*/ 	.word	0x00000000
        /*0140*/ 	.short	0x0006
        /*0142*/ 	.short	0x002c
        /*0144*/ 	.byte	0x00, 0xf0, 0x11, 0x00


	//----- nvinfo : EIATTR_KPARAM_INFO
	.align		4
.L_48:
        /*0148*/ 	.byte	0x04, 0x17
        /*014a*/ 	.short	(.L_50 - .L_49)
.L_49:
        /*014c*/ 	.word	0x00000000
        /*0150*/ 	.short	0x0005
        /*0152*/ 	.short	0x0028
        /*0154*/ 	.byte	0x00, 0xf0, 0x11, 0x00


	//----- nvinfo : EIATTR_KPARAM_INFO
	.align		4
.L_50:
        /*0158*/ 	.byte	0x04, 0x17
        /*015a*/ 	.short	(.L_52 - .L_51)
.L_51:
        /*015c*/ 	.word	0x00000000
        /*0160*/ 	.short	0x0004
        /*0162*/ 	.short	0x0020
        /*0164*/ 	.byte	0x00, 0xf4, 0x21, 0x00


	//----- nvinfo : EIATTR_KPARAM_INFO
	.align		4
.L_52:
        /*0168*/ 	.byte	0x04, 0x17
        /*016a*/ 	.short	(.L_54 - .L_53)
.L_53:
        /*016c*/ 	.word	0x00000000
        /*0170*/ 	.short	0x0003
        /*0172*/ 	.short	0x0018
        /*0174*/ 	.byte	0x00, 0xf4, 0x21, 0x00


	//----- nvinfo : EIATTR_KPARAM_INFO
	.align		4
.L_54:
        /*0178*/ 	.byte	0x04, 0x17
        /*017a*/ 	.short	(.L_56 - .L_55)
.L_55:
        /*017c*/ 	.word	0x00000000
        /*0180*/ 	.short	0x0002
        /*0182*/ 	.short	0x0010
        /*0184*/ 	.byte	0x00, 0xf4, 0x21, 0x00


	//----- nvinfo : EIATTR_KPARAM_INFO
	.align		4
.L_56:
        /*0188*/ 	.byte	0x04, 0x17
        /*018a*/ 	.short	(.L_58 - .L_57)
.L_57:
        /*018c*/ 	.word	0x00000000
        /*0190*/ 	.short	0x0001
        /*0192*/ 	.short	0x0008
        /*0194*/ 	.byte	0x00, 0xf4, 0x21, 0x00


	//----- nvinfo : EIATTR_KPARAM_INFO
	.align		4
.L_58:
        /*0198*/ 	.byte	0x04, 0x17
        /*019a*/ 	.short	(.L_60 - .L_59)
.L_59:
        /*019c*/ 	.word	0x00000000
        /*01a0*/ 	.short	0x0000
        /*01a2*/ 	.short	0x0000
        /*01a4*/ 	.byte	0x00, 0xf4, 0x21, 0x00


	//----- nvinfo : EIATTR_SPARSE_MMA_MASK
	.align		4
.L_60:
        /*01a8*/ 	.byte	0x03, 0x50
        /*01aa*/ 	.short	0x0000


	//----- nvinfo : EIATTR_MAXREG_COUNT
	.align		4
        /*01ac*/ 	.byte	0x03, 0x1b
        /*01ae*/ 	.short	0x00ff


	//----- nvinfo : EIATTR_NUM_BARRIERS
	.align		4
        /*01b0*/ 	.byte	0x02, 0x4c
        /*01b2*/ 	.byte	0x01
	.zero		1


	//----- nvinfo : EIATTR_MERCURY_ISA_VERSION
	.align		4
        /*01b4*/ 	.byte	0x03, 0x5f
        /*01b6*/ 	.short	0x0101


	//----- nvinfo : EIATTR_COOP_GROUP_MASK_REGIDS
	.align		4
        /*01b8*/ 	.byte	0x04, 0x29
        /*01ba*/ 	.short	(.L_62 - .L_61)


	//   ....[0]....
.L_61:
        /*01bc*/ 	.word	0xffffffff


	//   ....[1]....
        /*01c0*/ 	.word	0xffffffff


	//   ....[2]....
        /*01c4*/ 	.word	0xffffffff


	//   ....[3]....
        /*01c8*/ 	.word	0xffffffff


	//   ....[4]....
        /*01cc*/ 	.word	0xffffffff


	//   ....[5]....
        /*01d0*/ 	.word	0xffffffff


	//   ....[6]....
        /*01d4*/ 	.word	0xffffffff


	//   ....[7]....
        /*01d8*/ 	.word	0xffffffff


	//----- nvinfo : EIATTR_COOP_GROUP_INSTR_OFFSETS
	.align		4
.L_62:
        /*01dc*/ 	.byte	0x04, 0x28
        /*01de*/ 	.short	(.L_64 - .L_63)


	//   ....[0]....
.L_63:
        /*01e0*/ 	.word	0x00001100


	//   ....[1]....
        /*01e4*/ 	.word	0x00001210


	//   ....[2]....
        /*01e8*/ 	.word	0x00001220


	//   ....[3]....
        /*01ec*/ 	.word	0x00001240


	//   ....[4]....
        /*01f0*/ 	.word	0x000017d0


	//   ....[5]....
        /*01f4*/ 	.word	0x000017e0


	//   ....[6]....
        /*01f8*/ 	.word	0x00001890


	//   ....[7]....
        /*01fc*/ 	.word	0x000018a0


	//----- nvinfo : EIATTR_EXIT_INSTR_OFFSETS
	.align		4
.L_64:
        /*0200*/ 	.byte	0x04, 0x1c
        /*0202*/ 	.short	(.L_66 - .L_65)


	//   ....[0]....
.L_65:
        /*0204*/ 	.word	0x00002530


	//   ....[1]....
        /*0208*/ 	.word	0x00002560


	//----- nvinfo : EIATTR_REQNTID
	.align		4
.L_66:
        /*020c*/ 	.byte	0x04, 0x10
        /*020e*/ 	.short	(.L_68 - .L_67)
.L_67:
        /*0210*/ 	.word	0x00000080
        /*0214*/ 	.word	0x00000001
        /*0218*/ 	.word	0x00000001


	//----- nvinfo : EIATTR_CBANK_PARAM_SIZE
	.align		4
.L_68:
        /*021c*/ 	.byte	0x03, 0x19
        /*021e*/ 	.short	0x0088


	//----- nvinfo : EIATTR_PARAM_CBANK
	.align		4
        /*0220*/ 	.byte	0x04, 0x0a
        /*0222*/ 	.short	(.L_70 - .L_69)
	.align		4
.L_69:
        /*0224*/ 	.word	index@(.nv.constant0.attn_fwd)
        /*0228*/ 	.short	0x0210
        /*022a*/ 	.short	0x0088


	//----- nvinfo : EIATTR_SW_WAR
	.align		4
.L_70:
        /*022c*/ 	.byte	0x04, 0x36
        /*022e*/ 	.short	(.L_72 - .L_71)
.L_71:
        /*0230*/ 	.word	0x00000008
.L_72:


//--------------------- .nv.callgraph             --------------------------
	.section	.nv.callgraph,"",@"SHT_CUDA_CALLGRAPH"
	.align	4
	.sectionentsize	8
	.align		4
        /*0000*/ 	.word	0x00000000
	.align		4
        /*0004*/ 	.word	0xffffffff
	.align		4
        /*0008*/ 	.word	0x00000000
	.align		4
        /*000c*/ 	.word	0xfffffffe
	.align		4
        /*0010*/ 	.word	0x00000000
	.align		4
        /*0014*/ 	.word	0xfffffffd
	.align		4
        /*0018*/ 	.word	0x00000000
	.align		4
        /*001c*/ 	.word	0xfffffffc


//--------------------- .nv.constant4             --------------------------
	.section	.nv.constant4,"a",@progbits
	.align	8
	.align		8
.nv.constant4:
        /*0000*/ 	.dword	_$_str


//--------------------- .text.attn_fwd            --------------------------
	.section	.text.attn_fwd,"ax",@progbits
	.align	128
        .global         attn_fwd
        .type           attn_fwd,@function
        .size           attn_fwd,(.L_x_3 - attn_fwd)
        .other          attn_fwd,@"STO_CUDA_ENTRY STV_DEFAULT"
attn_fwd:
.text.attn_fwd:
[----:B------:R-:W-:Y:S01]  /*0000*/  LDC R1, c[0x0][0x28] ;  /* 0x00000a00ff017b82 */ /* 0x000fe20000000800 */
[----:B------:R-:W0:Y:S07]  /*0010*/  S2R R0, SR_TID.X ;  /* 0x0000000000007919 */ /* 0x000e2e0000002100 */
[----:B------:R-:W1:Y:S01]  /*0020*/  S2UR UR6, SR_CTAID.X ;  /* 0x00000000000679c3 */ /* 0x000e620000002500 */
[----:B------:R-:W-:Y:S01]  /*0030*/  ULDC.64 UR4, c[0x0][0x240] ;  /* 0x0000900000047ab9 */ /* 0x000fe20000000a00 */
[----:B------:R-:W-:-:S06]  /*0040*/  ULDC.64 UR14, c[0x0][0x208] ;  /* 0x00008200000e7ab9 */ /* 0x000fcc0000000a00 */
[----:B------:R-:W2:Y:S08]  /*0050*/  S2UR UR9, SR_CTAID.Y ;  /* 0x00000000000979c3 */ /* 0x000eb00000002600 */
[----:B------:R-:W3:Y:S01]  /*0060*/  LDC R4, c[0x0][0x248] ;  /* 0x00009200ff047b82 */ /* 0x000ee20000000800 */
[----:B-1----:R-:W-:-:S07]  /*0070*/  USHF.L.U32 UR6, UR6, 0x5, URZ ;  /* 0x0000000506067899 */ /* 0x002fce000800063f */
[----:B------:R-:W1:Y:S01]  /*0080*/  LDC.64 R12, c[0x0][0x210] ;  /* 0x00008400ff0c7b82 */ /* 0x000e620000000a00 */
[----:B------:R-:W-:Y:S01]  /*0090*/  IMAD.U32 R3, RZ, RZ, UR6 ;  /* 0x00000006ff037e24 */ /* 0x000fe2000f8e00ff */
[----:B0-----:R-:W-:Y:S01]  /*00a0*/  SHF.R.U32.HI R8, RZ, 0x5, R0 ;  /* 0x00000005ff087819 */ /* 0x001fe20000011600 */
[----:B--2---:R-:W-:-:S03]  /*00b0*/  UIMAD UR4, UR9, UR4, URZ ;  /* 0x00000004090472a4 */ /* 0x004fc6000f8e023f */
[----:B------:R-:W-:Y:S01]  /*00c0*/  SGXT.U32 R8, R8, 0x2 ;  /* 0x000000020808781a */ /* 0x000fe20000000000 */
[----:B------:R-:W-:Y:S01]  /*00d0*/  USHF.L.U32 UR7, UR4, 0x1, URZ ;  /* 0x0000000104077899 */ /* 0x000fe2000800063f */
[----:B------:R-:W-:-:S03]  /*00e0*/  LOP3.LUT R38, R3, 0x1f, R0, 0xf8, !PT ;  /* 0x0000001f03267812 */ /* 0x000fc600078ef800 */
[----:B---3--:R-:W-:Y:S02]  /*00f0*/  IMAD R5, R8, R4, RZ ;  /* 0x0000000408057224 */ /* 0x008fe400078e02ff */
[----:B------:R-:W-:Y:S01]  /*0100*/  IMAD R2, R38, UR5, RZ ;  /* 0x0000000526027c24 */ /* 0x000fe2000f8e02ff */
[----:B------:R-:W-:Y:S01]  /*0110*/  UIMAD.WIDE UR4, UR4, 0x2, URZ ;  /* 0x00000002040478a5 */ /* 0x000fe2000f8e023f */
[----:B------:R-:W-:Y:S02]  /*0120*/  IMAD R7, R4, 0x4, R5 ;  /* 0x0000000404077824 */ /* 0x000fe400078e0205 */
[----:B------:R-:W-:Y:S02]  /*0130*/  IMAD.SHL.U32 R3, R2, 0x2, RZ ;  /* 0x0000000202037824 */ /* 0x000fe400078e00ff */
[----:B------:R-:W-:Y:S02]  /*0140*/  IMAD R9, R4, 0x4, R7 ;  /* 0x0000000404097824 */ /* 0x000fe400078e0207 */
[----:B------:R-:W-:Y:S01]  /*0150*/  IMAD.HI R2, R2, 0x2, RZ ;  /* 0x0000000202027827 */ /* 0x000fe200078e02ff */
[----:B-1----:R-:W-:-:S03]  /*0160*/  IADD3 R10, P0, P1, R3, UR7, R12 ;  /* 0x00000007030a7c10 */ /* 0x002fc6000f91e00c */
[----:B------:R-:W-:Y:S01]  /*0170*/  IMAD R11, R4, 0x4, R9 ;  /* 0x00000004040b7824 */ /* 0x000fe200078e0209 */
[----:B------:R-:W-:Y:S02]  /*0180*/  IADD3.X R12, R2, UR5, R13, P0, P1 ;  /* 0x00000005020c7c10 */ /* 0x000fe400087e240d */
[-C--:B------:R-:W-:Y:S02]  /*0190*/  LEA R2, P0, R5, R10.reuse, 0x1 ;  /* 0x0000000a05027211 */ /* 0x080fe400078008ff */
[-C--:B------:R-:W-:Y:S02]  /*01a0*/  LEA R4, P1, R7, R10.reuse, 0x1 ;  /* 0x0000000a07047211 */ /* 0x080fe400078208ff */
[-C--:B------:R-:W-:Y:S02]  /*01b0*/  LEA R6, P2, R9, R10.reuse, 0x1 ;  /* 0x0000000a09067211 */ /* 0x080fe400078408ff */
[----:B------:R-:W-:Y:S02]  /*01c0*/  LEA R10, P3, R11, R10, 0x1 ;  /* 0x0000000a0b0a7211 */ /* 0x000fe400078608ff */
[----:B------:R-:W-:-:S02]  /*01d0*/  LEA.HI.X.SX32 R3, R5, R12, 0x1, P0 ;  /* 0x0000000c05037211 */ /* 0x000fc400000f0eff */
[-C--:B------:R-:W-:Y:S02]  /*01e0*/  LEA.HI.X.SX32 R5, R7, R12.reuse, 0x1, P1 ;  /* 0x0000000c07057211 */ /* 0x080fe400008f0eff */
[-C--:B------:R-:W-:Y:S01]  /*01f0*/  LEA.HI.X.SX32 R7, R9, R12.reuse, 0x1, P2 ;  /* 0x0000000c09077211 */ /* 0x080fe200010f0eff */
[----:B------:R0:W2:Y:S01]  /*0200*/  LDG.E.U16 R14, desc[UR14][R2.64] ;  /* 0x0000000e020e7981 */ /* 0x0000a2000c1e1500 */
[----:B------:R-:W-:-:S03]  /*0210*/  LEA.HI.X.SX32 R11, R11, R12, 0x1, P3 ;  /* 0x0000000c0b0b7211 */ /* 0x000fc600018f0eff */
[----:B------:R-:W3:Y:S04]  /*0220*/  LDG.E.U16 R6, desc[UR14][R6.64] ;  /* 0x0000000e06067981 */ /* 0x000ee8000c1e1500 */
[----:B------:R1:W4:Y:S04]  /*0230*/  LDG.E.U16 R5, desc[UR14][R4.64] ;  /* 0x0000000e04057981 */ /* 0x000328000c1e1500 */
[----:B------:R-:W5:Y:S01]  /*0240*/  LDG.E.U16 R11, desc[UR14][R10.64] ;  /* 0x0000000e0a0b7981 */ /* 0x000f62000c1e1500 */
[----:B------:R-:W1:Y:S01]  /*0250*/  S2UR UR8, SR_CgaCtaId ;  /* 0x00000000000879c3 */ /* 0x000e620000008800 */
[----:B------:R-:W-:Y:S01]  /*0260*/  UIADD3 UR16, UR6, 0x20, URZ ;  /* 0x0000002006107890 */ /* 0x000fe2000fffe03f */
[----:B------:R-:W-:-:S03]  /*0270*/  SHF.R.S32.HI R12, RZ, 0x6, R0 ;  /* 0x00000006ff0c7819 */ /* 0x000fc60000011400 */
[----:B------:R-:W-:Y:S01]  /*0280*/  UISETP.GE.AND UP0, UPT, UR16, 0x1, UPT ;  /* 0x000000011000788c */ /* 0x000fe2000bf06270 */
[----:B------:R-:W-:Y:S01]  /*0290*/  SGXT R12, R12, 0x1 ;  /* 0x000000010c0c781a */ /* 0x000fe20000000200 */
[----:B------:R-:W-:Y:S01]  /*02a0*/  IMAD.SHL.U32 R9, R0, 0x2, RZ ;  /* 0x0000000200097824 */ /* 0x000fe200078e00ff */
[----:B------:R-:W-:Y:S02]  /*02b0*/  UMOV UR4, 0x400 ;  /* 0x0000040000047882 */ /* 0x000fe40000000000 */
[----:B------:R-:W-:Y:S02]  /*02c0*/  LOP3.LUT R12, R12, 0x90, RZ, 0xc0, !PT ;  /* 0x000000900c0c7812 */ /* 0x000fe400078ec0ff */
[----:B------:R-:W-:Y:S02]  /*02d0*/  PLOP3.LUT P0, PT, PT, PT, UP0, 0x80, 0x0 ;  /* 0x000000000000781c */ /* 0x000fe40003f0f008 */
[----:B------:R-:W-:-:S04]  /*02e0*/  LOP3.LUT R37, R12, 0x7e, R9, 0x78, !PT ;  /* 0x0000007e0c257812 */ /* 0x000fc800078e7809 */
[----:B0-----:R-:W-:Y:S01]  /*02f0*/  LOP3.LUT R2, R37, 0x20, RZ, 0x3c, !PT ;  /* 0x0000002025027812 */ /* 0x001fe200078e3cff */
[----:B-1----:R-:W-:Y:S01]  /*0300*/  ULEA UR8, UR8, UR4, 0x18 ;  /* 0x0000000408087291 */ /* 0x002fe2000f8ec03f */
[----:B------:R-:W-:Y:S01]  /*0310*/  MOV R29, 0xff800000 ;  /* 0xff800000001d7802 */ /* 0x000fe20000000f00 */
[----:B------:R-:W-:Y:S01]  /*0320*/  IMAD.MOV.U32 R36, RZ, RZ, 0x3f800000 ;  /* 0x3f800000ff247424 */ /* 0x000fe200078e00ff */
[----:B------:R-:W-:Y:S01]  /*0330*/  CS2R R12, SRZ ;  /* 0x00000000000c7805 */ /* 0x000fe2000001ff00 */
[----:B------:R-:W-:Y:S01]  /*0340*/  IMAD.MOV.U32 R3, RZ, RZ, 0x3f800000 ;  /* 0x3f800000ff037424 */ /* 0x000fe200078e00ff */
[----:B------:R-:W-:Y:S01]  /*0350*/  CS2R R16, SRZ ;  /* 0x0000000000107805 */ /* 0x000fe2000001ff00 */
[----:B------:R-:W-:Y:S01]  /*0360*/  IMAD.MOV.U32 R28, RZ, RZ, -0x800000 ;  /* 0xff800000ff1c7424 */ /* 0x000fe200078e00ff */
[----:B------:R-:W-:Y:S02]  /*0370*/  CS2R R18, SRZ ;  /* 0x0000000000127805 */ /* 0x000fe4000001ff00 */
[----:B------:R-:W-:-:S02]  /*0380*/  LOP3.LUT R4, R0, 0x20, RZ, 0xc0, !PT ;  /* 0x0000002000047812 */ /* 0x000fc400078ec0ff */
[C---:B------:R-:W-:Y:S01]  /*0390*/  LOP3.LUT R7, R0.reuse, 0x10, RZ, 0xc0, !PT ;  /* 0x0000001000077812 */ /* 0x040fe200078ec0ff */
[----:B--2---:R0:W-:Y:S04]  /*03a0*/  STS.U16 [R37+UR8], R14 ;  /* 0x0000000e25007988 */ /* 0x0041e80008000408 */
[----:B---3--:R1:W-:Y:S04]  /*03b0*/  STS.U16 [R37+UR8+0x200], R6 ;  /* 0x0002000625007988 */ /* 0x0083e80008000408 */
[----:B----4-:R2:W-:Y:S04]  /*03c0*/  STS.U16 [R2+UR8+0x100], R5 ;  /* 0x0001000502007988 */ /* 0x0105e80008000408 */
[----:B-----5:R3:W-:Y:S01]  /*03d0*/  STS.U16 [R2+UR8+0x300], R11 ;  /* 0x0003000b02007988 */ /* 0x0207e20008000408 */
[----:B0-----:R-:W-:Y:S01]  /*03e0*/  CS2R R14, SRZ ;  /* 0x00000000000e7805 */ /* 0x001fe2000001ff00 */
[----:B-1----:R-:W-:-:S02]  /*03f0*/  IMAD.SHL.U32 R6, R0, 0x8, RZ ;  /* 0x0000000800067824 */ /* 0x002fc400078e00ff */
[----:B--2---:R-:W-:Y:S01]  /*0400*/  IMAD.SHL.U32 R5, R0, 0x40, RZ ;  /* 0x0000004000057824 */ /* 0x004fe200078e00ff */
[----:B------:R-:W-:Y:S06]  /*0410*/  @!P0 BRA `(.L_x_0) ;  /* 0x00000014006c8947 */ /* 0x000fec0003800000 */
[----:B---3--:R-:W-:Y:S01]  /*0420*/  LOP3.LUT R11, R9, 0x10, RZ, 0xc0, !PT ;  /* 0x00000010090b7812 */ /* 0x008fe200078ec0ff */
[----:B------:R-:W-:Y:S01]  /*0430*/  ULDC.64 UR10, c[0x0][0x250] ;  /* 0x00009400000a7ab9 */ /* 0x000fe20000000a00 */
[--C-:B------:R-:W-:Y:S01]  /*0440*/  SHF.R.U32.HI R3, RZ, 0x2, R0.reuse ;  /* 0x00000002ff037819 */ /* 0x100fe20000011600 */
[----:B------:R-:W-:Y:S01]  /*0450*/  UIMAD UR4, UR9, UR10, URZ ;  /* 0x0000000a090472a4 */ /* 0x000fe2000f8e023f */
[--C-:B------:R-:W-:Y:S01]  /*0460*/  SHF.R.S32.HI R13, RZ, 0x2, R0.reuse ;  /* 0x00000002ff0d7819 */ /* 0x100fe20000011400 */
[----:B------:R-:W0:Y:S01]  /*0470*/  LDC R17, c[0x0][0x268] ;  /* 0x00009a00ff117b82 */ /* 0x000e220000000800 */
[----:B------:R-:W-:Y:S01]  /*0480*/  LOP3.LUT R11, R11, 0x20, R0, 0xf8, !PT ;  /* 0x000000200b0b7812 */ /* 0x000fe200078ef800 */
[----:B------:R-:W-:Y:S01]  /*0490*/  ULDC UR5, c[0x0][0x258] ;  /* 0x0000960000057ab9 */ /* 0x000fe20000000800 */
[----:B------:R-:W-:Y:S01]  /*04a0*/  LOP3.LUT R5, R5, 0x1c0, RZ, 0xc0, !PT ;  /* 0x000001c005057812 */ /* 0x000fe200078ec0ff */
[----:B------:R-:W-:Y:S01]  /*04b0*/  ULDC.64 UR12, c[0x0][0x260] ;  /* 0x00009800000c7ab9 */ /* 0x000fe20000000a00 */
[----:B------:R-:W-:Y:S01]  /*04c0*/  SHF.R.U32.HI R4, RZ, 0x1, R4 ;  /* 0x00000001ff047819 */ /* 0x000fe20000011604 */
[----:B------:R-:W-:Y:S01]  /*04d0*/  ULDC.64 UR18, c[0x0][0x218] ;  /* 0x0000860000127ab9 */ /* 0x000fe20000000a00 */
[----:B------:R-:W-:Y:S01]  /*04e0*/  SGXT.U32 R3, R3, 0x3 ;  /* 0x000000030303781a */ /* 0x000fe20000000000 */
[----:B------:R-:W-:Y:S01]  /*04f0*/  ULDC.64 UR20, c[0x0][0x220] ;  /* 0x0000880000147ab9 */ /* 0x000fe20000000a00 */
[----:B------:R-:W-:Y:S01]  /*0500*/  SGXT R13, R13, 0x1 ;  /* 0x000000010d0d781a */ /* 0x000fe20000000200 */
[----:B------:R-:W-:Y:S01]  /*0510*/  IMAD.MOV.U32 R36, RZ, RZ, 0x3f800000 ;  /* 0x3f800000ff247424 */ /* 0x000fe200078e00ff */
[--C-:B------:R-:W-:Y:S01]  /*0520*/  LOP3.LUT R10, R11, 0x30, R6.reuse, 0x78, !PT ;  /* 0x000000300b0a7812 */ /* 0x100fe200078e7806 */
[----:B------:R-:W-:Y:S01]  /*0530*/  IMAD.MOV.U32 R51, RZ, RZ, -0x800000 ;  /* 0xff800000ff337424 */ /* 0x000fe200078e00ff */
[----:B------:R-:W-:-:S02]  /*0540*/  LOP3.LUT R16, R5, 0x30, R6, 0xf8, !PT ;  /* 0x0000003005107812 */ /* 0x000fc400078ef806 */
[----:B------:R-:W-:Y:S02]  /*0550*/  CS2R R18, SRZ ;  /* 0x0000000000127805 */ /* 0x000fe4000001ff00 */
[----:B------:R-:W-:Y:S01]  /*0560*/  LOP3.LUT R4, R4, UR6, R3, 0xfe, !PT ;  /* 0x0000000604047c12 */ /* 0x000fe2000f8efe03 */
[----:B------:R-:W-:Y:S01]  /*0570*/  UIMAD UR6, UR9, UR12, URZ ;  /* 0x0000000c090672a4 */ /* 0x000fe2000f8e023f */
[----:B------:R-:W-:Y:S01]  /*0580*/  LEA R12, R7, UR8, 0x5 ;  /* 0x00000008070c7c11 */ /* 0x000fe2000f8e28ff */
[----:B------:R-:W-:Y:S01]  /*0590*/  ULDC UR10, c[0x0][0x238] ;  /* 0x00008e00000a7ab9 */ /* 0x000fe20000000800 */
[C---:B------:R-:W-:Y:S01]  /*05a0*/  LOP3.LUT R6, R0.reuse, 0xf, RZ, 0xc0, !PT ;  /* 0x0000000f00067812 */ /* 0x040fe200078ec0ff */
[----:B------:R-:W-:Y:S01]  /*05b0*/  USHF.L.U32 UR7, UR6, 0x1, URZ ;  /* 0x0000000106077899 */ /* 0x000fe2000800063f */
[----:B------:R-:W-:Y:S02]  /*05c0*/  LOP3.LUT R3, R0, 0x3, RZ, 0xc0, !PT ;  /* 0x0000000300037812 */ /* 0x000fe400078ec0ff */
[----:B------:R-:W-:Y:S01]  /*05d0*/  LOP3.LUT R14, R13, 0x90, RZ, 0xc0, !PT ;  /* 0x000000900d0e7812 */ /* 0x000fe200078ec0ff */
[----:B------:R-:W-:Y:S01]  /*05e0*/  IMAD R13, R7, -0x10, R12 ;  /* 0xfffffff0070d7824 */ /* 0x000fe200078e020c */
[----:B------:R-:W-:Y:S01]  /*05f0*/  IADD3 R5, R5, R12, R10 ;  /* 0x0000000c05057210 */ /* 0x000fe20007ffe00a */
[----:B------:R-:W-:Y:S01]  /*0600*/  IMAD R10, R6, UR5, RZ ;  /* 0x00000005060a7c24 */ /* 0x000fe2000f8e02ff */
[----:B------:R-:W-:Y:S01]  /*0610*/  LEA R14, R3, R14, 0x5 ;  /* 0x0000000e030e7211 */ /* 0x000fe200078e28ff */
[----:B------:R-:W-:Y:S01]  /*0620*/  USHF.L.U32 UR5, UR4, 0x1, URZ ;  /* 0x0000000104057899 */ /* 0x000fe2000800063f */
[----:B------:R-:W-:Y:S01]  /*0630*/  LOP3.LUT R3, R0, 0x1f, RZ, 0xc0, !PT ;  /* 0x0000001f00037812 */ /* 0x000fe200078ec0ff */
[----:B------:R-:W-:Y:S01]  /*0640*/  IMAD.U32 R40, RZ, RZ, UR7 ;  /* 0x00000007ff287e24 */ /* 0x000fe2000f8e00ff */
[--C-:B------:R-:W-:Y:S01]  /*0650*/  LOP3.LUT R6, R16, 0x30, R9.reuse, 0x78, !PT ;  /* 0x0000003010067812 */ /* 0x100fe200078e7809 */
[----:B------:R-:W-:Y:S01]  /*0660*/  UIMAD.WIDE UR6, UR6, 0x2, URZ ;  /* 0x00000002060678a5 */ /* 0x000fe2000f8e023f */
[----:B------:R-:W-:Y:S01]  /*0670*/  LOP3.LUT R14, R14, 0x10, R9, 0x78, !PT ;  /* 0x000000100e0e7812 */ /* 0x000fe200078e7809 */
[----:B------:R-:W-:Y:S01]  /*0680*/  IMAD R11, R3, UR13, RZ ;  /* 0x0000000d030b7c24 */ /* 0x000fe2000f8e02ff */
[----:B------:R-:W-:Y:S01]  /*0690*/  SHF.R.U32.HI R9, RZ, 0x4, R0 ;  /* 0x00000004ff097819 */ /* 0x000fe20000011600 */
[----:B------:R-:W-:Y:S01]  /*06a0*/  IMAD.SHL.U32 R3, R10, 0x2, RZ ;  /* 0x000000020a037824 */ /* 0x000fe200078e00ff */
[----:B------:R-:W-:Y:S01]  /*06b0*/  MOV R46, 0xff800000 ;  /* 0xff800000002e7802 */ /* 0x000fe20000000f00 */
[----:B------:R-:W-:Y:S01]  /*06c0*/  IMAD.U32 R52, RZ, RZ, UR5 ;  /* 0x00000005ff347e24 */ /* 0x000fe2000f8e00ff */
[----:B------:R-:W-:Y:S01]  /*06d0*/  UIMAD.WIDE UR4, UR4, 0x2, URZ ;  /* 0x00000002040478a5 */ /* 0x000fe2000f8e023f */
[----:B------:R-:W-:Y:S01]  /*06e0*/  IMAD.SHL.U32 R7, R11, 0x2, RZ ;  /* 0x000000020b077824 */ /* 0x000fe200078e00ff */
[----:B------:R-:W-:Y:S01]  /*06f0*/  UMOV UR6, URZ ;  /* 0x0000003f00067c82 */ /* 0x000fe20008000000 */
[----:B0-----:R-:W-:Y:S01]  /*0700*/  IMAD R12, R8, R17, RZ ;  /* 0x00000011080c7224 */ /* 0x001fe200078e02ff */
[----:B------:R-:W-:Y:S01]  /*0710*/  IADD3 R52, P0, P1, R3, UR18, R52 ;  /* 0x0000001203347c10 */ /* 0x000fe2000f91e034 */
[----:B------:R-:W-:Y:S01]  /*0720*/  IMAD.HI R10, R10, 0x2, RZ ;  /* 0x000000020a0a7827 */ /* 0x000fe200078e02ff */
[----:B------:R-:W-:Y:S01]  /*0730*/  SGXT.U32 R3, R9, 0x3 ;  /* 0x000000030903781a */ /* 0x000fe20000000000 */
[----:B------:R-:W-:Y:S01]  /*0740*/  UMOV UR4, URZ ;  /* 0x0000003f00047c82 */ /* 0x000fe20008000000 */
[----:B------:R-:W-:Y:S01]  /*0750*/  IADD3 R40, P2, P3, R7, UR20, R40 ;  /* 0x0000001407287c10 */ /* 0x000fe2000fb5e028 */
[----:B------:R-:W-:Y:S01]  /*0760*/  IMAD.IADD R7, R14, 0x1, R13 ;  /* 0x000000010e077824 */ /* 0x000fe200078e020d */
[----:B------:R-:W-:Y:S01]  /*0770*/  MOV R14, UR11 ;  /* 0x0000000b000e7c02 */ /* 0x000fe20008000f00 */
[----:B------:R-:W-:Y:S01]  /*0780*/  IMAD R3, R3, UR11, RZ ;  /* 0x0000000b03037c24 */ /* 0x000fe2000f8e02ff */
[----:B------:R-:W-:Y:S01]  /*0790*/  LEA R13, R17, R12, 0x2 ;  /* 0x0000000c110d7211 */ /* 0x000fe200078e10ff */
[----:B------:R-:W-:-:S02]  /*07a0*/  IMAD.U32 R9, RZ, RZ, UR11 ;  /* 0x0000000bff097e24 */ /* 0x000fc4000f8e00ff */
[----:B------:R-:W-:Y:S02]  /*07b0*/  IMAD R8, R14, 0x8, R3 ;  /* 0x000000080e087824 */ /* 0x000fe400078e0203 */
[----:B------:R-:W-:Y:S01]  /*07c0*/  IMAD.U32 R15, RZ, RZ, UR5 ;  /* 0x00000005ff0f7e24 */ /* 0x000fe2000f8e00ff */
[----:B------:R-:W-:Y:S01]  /*07d0*/  UMOV UR5, URZ ;  /* 0x0000003f00057c82 */ /* 0x000fe20008000000 */
[----:B------:R-:W-:-:S03]  /*07e0*/  IMAD.HI R11, R11, 0x2, RZ ;  /* 0x000000020b0b7827 */ /* 0x000fc600078e02ff */
[----:B------:R-:W-:Y:S01]  /*07f0*/  IADD3.X R15, R10, UR19, R15, P0, P1 ;  /* 0x000000130a0f7c10 */ /* 0x000fe200087e240f */
[----:B------:R-:W-:Y:S01]  /*0800*/  IMAD.U32 R14, RZ, RZ, UR7 ;  /* 0x00000007ff0e7e24 */ /* 0x000fe2000f8e00ff */
[-C--:B------:R-:W-:Y:S01]  /*0810*/  LEA R58, P0, R3, R52.reuse, 0x1 ;  /* 0x00000034033a7211 */ /* 0x080fe200078008ff */
[----:B------:R-:W-:Y:S01]  /*0820*/  IMAD.U32 R16, RZ, RZ, UR11 ;  /* 0x0000000bff107e24 */ /* 0x000fe2000f8e00ff */
[-C--:B------:R-:W-:Y:S01]  /*0830*/  LEA R56, P1, R8, R52.reuse, 0x1 ;  /* 0x0000003408387211 */ /* 0x080fe200078208ff */
[----:B------:R-:W-:Y:S01]  /*0840*/  IMAD R9, R9, 0x8, R8 ;  /* 0x0000000809097824 */ /* 0x000fe200078e0208 */
[----:B------:R-:W-:Y:S01]  /*0850*/  IADD3.X R14, R11, UR21, R14, P2, P3 ;  /* 0x000000150b0e7c10 */ /* 0x000fe200097e640e */
[----:B------:R-:W-:Y:S01]  /*0860*/  IMAD R11, R17, 0x4, R13 ;  /* 0x00000004110b7824 */ /* 0x000fe200078e020d */
[-C--:B------:R-:W-:Y:S01]  /*0870*/  LEA.HI.X.SX32 R59, R3, R15.reuse, 0x1, P0 ;  /* 0x0000000f033b7211 */ /* 0x080fe200000f0eff */
[----:B------:R-:W-:Y:S01]  /*0880*/  IMAD R10, R16, 0x8, R9 ;  /* 0x00000008100a7824 */ /* 0x000fe200078e0209 */
[----:B------:R-:W-:Y:S01]  /*0890*/  LEA R54, P2, R9, R52, 0x1 ;  /* 0x0000003409367211 */ /* 0x000fe200078408ff */
[----:B------:R-:W-:Y:S01]  /*08a0*/  IMAD R3, R17, 0x4, R11 ;  /* 0x0000000411037824 */ /* 0x000fe200078e020b */
[----:B------:R-:W-:-:S02]  /*08b0*/  LEA.HI.X.SX32 R57, R8, R15, 0x1, P1 ;  /* 0x0000000f08397211 */ /* 0x000fc400008f0eff */
[----:B------:R-:W-:Y:S02]  /*08c0*/  CS2R R16, SRZ ;  /* 0x0000000000107805 */ /* 0x000fe4000001ff00 */
[C---:B------:R-:W-:Y:S01]  /*08d0*/  LEA R52, P3, R10.reuse, R52, 0x1 ;  /* 0x000000340a347211 */ /* 0x040fe200078608ff */
[----:B------:R-:W-:Y:S01]  /*08e0*/  UMOV UR7, URZ ;  /* 0x0000003f00077c82 */ /* 0x000fe20008000000 */
[-C--:B------:R-:W-:Y:S02]  /*08f0*/  LEA.HI.X.SX32 R55, R9, R15.reuse, 0x1, P2 ;  /* 0x0000000f09377211 */ /* 0x080fe400010f0eff */
[----:B------:R-:W-:Y:S02]  /*0900*/  LEA.HI.X.SX32 R53, R10, R15, 0x1, P3 ;  /* 0x0000000f0a357211 */ /* 0x000fe400018f0eff */
[-C--:B------:R-:W-:Y:S02]  /*0910*/  LEA R48, P0, R12, R40.reuse, 0x1 ;  /* 0x000000280c307211 */ /* 0x080fe400078008ff */
[----:B------:R-:W-:-:S02]  /*0920*/  LEA R44, P1, R13, R40, 0x1 ;  /* 0x000000280d2c7211 */ /* 0x000fc400078208ff */
[-C--:B------:R-:W-:Y:S02]  /*0930*/  LEA R42, P2, R11, R40.reuse, 0x1 ;  /* 0x000000280b2a7211 */ /* 0x080fe400078408ff */
[----:B------:R-:W-:Y:S02]  /*0940*/  LEA R40, P3, R3, R40, 0x1 ;  /* 0x0000002803287211 */ /* 0x000fe400078608ff */
[-C--:B------:R-:W-:Y:S02]  /*0950*/  LEA.HI.X.SX32 R49, R12, R14.reuse, 0x1, P0 ;  /* 0x0000000e0c317211 */ /* 0x080fe400000f0eff */
[-C--:B------:R-:W-:Y:S02]  /*0960*/  LEA.HI.X.SX32 R45, R13, R14.reuse, 0x1, P1 ;  /* 0x0000000e0d2d7211 */ /* 0x080fe400008f0eff */
[----:B------:R-:W-:Y:S02]  /*0970*/  CS2R R12, SRZ ;  /* 0x00000000000c7805 */ /* 0x000fe4000001ff00 */
[----:B------:R-:W-:-:S02]  /*0980*/  LEA.HI.X.SX32 R43, R11, R14, 0x1, P2 ;  /* 0x0000000e0b2b7211 */ /* 0x000fc400010f0eff */
[----:B------:R-:W-:Y:S01]  /*0990*/  LEA.HI.X.SX32 R41, R3, R14, 0x1, P3 ;  /* 0x0000000e03297211 */ /* 0x000fe200018f0eff */
[----:B------:R-:W-:Y:S01]  /*09a0*/  IMAD.MOV.U32 R3, RZ, RZ, 0x3f800000 ;  /* 0x3f800000ff037424 */ /* 0x000fe200078e00ff */
[----:B------:R-:W-:-:S07]  /*09b0*/  CS2R R14, SRZ ;  /* 0x00000000000e7805 */ /* 0x000fce000001ff00 */
.L_x_1:
[----:B------:R-:W-:Y:S01]  /*09c0*/  MOV R21, UR4 ;  /* 0x0000000400157c02 */ /* 0x000fe20008000f00 */
[----:B------:R-:W-:Y:S02]  /*09d0*/  IMAD.U32 R23, RZ, RZ, UR4 ;  /* 0x00000004ff177e24 */ /* 0x000fe4000f8e00ff */
[----:B------:R-:W-:Y:S02]  /*09e0*/  IMAD.U32 R25, RZ, RZ, UR4 ;  /* 0x00000004ff197e24 */ /* 0x000fe4000f8e00ff */
[----:B------:R-:W-:Y:S02]  /*09f0*/  IMAD.U32 R9, RZ, RZ, UR4 ;  /* 0x00000004ff097e24 */ /* 0x000fe4000f8e00ff */
[----:B------:R-:W-:-:S04]  /*0a00*/  IMAD.WIDE R22, R23, 0x2, R56 ;  /* 0x0000000217167825 */ /* 0x000fc800078e0238 */
[----:B------:R-:W-:Y:S02]  /*0a10*/  IMAD.WIDE R24, R25, 0x2, R54 ;  /* 0x0000000219187825 */ /* 0x000fe400078e0236 */
[----:B------:R0:W2:Y:S02]  /*0a20*/  LDG.E.U16 R22, desc[UR14][R22.64] ;  /* 0x0000000e16167981 */ /* 0x0000a4000c1e1500 */
[----:B------:R-:W-:Y:S02]  /*0a30*/  IMAD.WIDE R20, R21, 0x2, R52 ;  /* 0x0000000215147825 */ /* 0x000fe400078e0234 */
[----:B------:R-:W3:Y:S02]  /*0a40*/  LDG.E.U16 R24, desc[UR14][R24.64] ;  /* 0x0000000e18187981 */ /* 0x000ee4000c1e1500 */
[----:B------:R-:W-:Y:S02]  /*0a50*/  IMAD.WIDE R8, R9, 0x2, R58 ;  /* 0x0000000209087825 */ /* 0x000fe400078e023a */
[----:B------:R1:W4:Y:S04]  /*0a60*/  LDG.E.U16 R20, desc[UR14][R20.64] ;  /* 0x0000000e14147981 */ /* 0x000328000c1e1500 */
[----:B------:R-:W5:Y:S01]  /*0a70*/  LDG.E.U16 R26, desc[UR14][R8.64] ;  /* 0x0000000e081a7981 */ /* 0x000f62000c1e1500 */
[----:B------:R-:W-:Y:S01]  /*0a80*/  BAR.SYNC.DEFER_BLOCKING 0x0 ;  /* 0x0000000000007b1d */ /* 0x000fe20000010000 */
[----:B------:R-:W-:-:S04]  /*0a90*/  LOP3.LUT R39, R0, 0x3, RZ, 0xc0, !PT ;  /* 0x0000000300277812 */ /* 0x000fc800078ec0ff */
[----:B------:R-:W-:Y:S02]  /*0aa0*/  LEA R61, P1, R39, UR6, 0x1 ;  /* 0x00000006273d7c11 */ /* 0x000fe4000f8208ff */
[----:B------:R-:W-:Y:S02]  /*0ab0*/  LOP3.LUT R50, R4, 0x8, RZ, 0xfc, !PT ;  /* 0x0000000804327812 */ /* 0x000fe400078efcff */
[C---:B0-----:R-:W-:Y:S01]  /*0ac0*/  IADD3 R23, P3, R61.reuse, 0x10, RZ ;  /* 0x000000103d177810 */ /* 0x041fe20007f7e0ff */
[----:B------:R-:W-:Y:S01]  /*0ad0*/  IMAD.X R60, RZ, RZ, UR7, P1 ;  /* 0x00000007ff3c7e24 */ /* 0x000fe200088e06ff */
[----:B-1----:R-:W-:Y:S02]  /*0ae0*/  IADD3 R21, P0, R61, 0x11, RZ ;  /* 0x000000113d157810 */ /* 0x002fe40007f1e0ff */
[C---:B------:R-:W-:Y:S02]  /*0af0*/  ISETP.GT.U32.AND P2, PT, R23.reuse, R4, PT ;  /* 0x000000041700720c */ /* 0x040fe40003f44070 */
[----:B------:R-:W-:-:S02]  /*0b00*/  ISETP.GT.U32.AND P5, PT, R23, R50, PT ;  /* 0x000000321700720c */ /* 0x000fc40003fa4070 */
[----:B------:R-:W-:Y:S02]  /*0b10*/  IADD3 R23, P4, R61, 0x9, RZ ;  /* 0x000000093d177810 */ /* 0x000fe40007f9e0ff */
[C---:B------:R-:W-:Y:S02]  /*0b20*/  ISETP.GT.U32.AND P1, PT, R21.reuse, R4, PT ;  /* 0x000000041500720c */ /* 0x040fe40003f24070 */
[----:B------:R-:W-:Y:S01]  /*0b30*/  ISETP.GT.U32.AND P6, PT, R21, R50, PT ;  /* 0x000000321500720c */ /* 0x000fe20003fc4070 */
[----:B------:R-:W-:Y:S02]  /*0b40*/  IMAD.U32 R69, RZ, RZ, UR5 ;  /* 0x00000005ff457e24 */ /* 0x000fe4000f8e00ff */
[----:B------:R-:W-:Y:S02]  /*0b50*/  IMAD.U32 R67, RZ, RZ, UR5 ;  /* 0x00000005ff437e24 */ /* 0x000fe4000f8e00ff */
[----:B------:R-:W-:Y:S02]  /*0b60*/  IMAD.U32 R65, RZ, RZ, UR5 ;  /* 0x00000005ff417e24 */ /* 0x000fe4000f8e00ff */
[----:B------:R-:W-:-:S02]  /*0b70*/  IMAD.U32 R63, RZ, RZ, UR5 ;  /* 0x00000005ff3f7e24 */ /* 0x000fc4000f8e00ff */
[----:B------:R-:W-:-:S04]  /*0b80*/  IMAD.WIDE R68, R69, 0x2, R48 ;  /* 0x0000000245447825 */ /* 0x000fc800078e0230 */
[----:B------:R-:W-:-:S04]  /*0b90*/  IMAD.WIDE R66, R67, 0x2, R42 ;  /* 0x0000000243427825 */ /* 0x000fc800078e022a */
[----:B------:R-:W-:-:S04]  /*0ba0*/  IMAD.WIDE R64, R65, 0x2, R44 ;  /* 0x0000000241407825 */ /* 0x000fc800078e022c */
[----:B------:R-:W-:Y:S01]  /*0bb0*/  IMAD.WIDE R62, R63, 0x2, R40 ;  /* 0x000000023f3e7825 */ /* 0x000fe200078e0228 */
[----:B--2---:R0:W-:Y:S04]  /*0bc0*/  STS.U16 [R37+UR8+0x500], R22 ;  /* 0x0005001625007988 */ /* 0x0041e80008000408 */
[----:B---3--:R-:W-:Y:S04]  /*0bd0*/  STS.U16 [R37+UR8+0x600], R24 ;  /* 0x0006001825007988 */ /* 0x008fe80008000408 */
[----:B----4-:R1:W-:Y:S04]  /*0be0*/  STS.U16 [R37+UR8+0x700], R20 ;  /* 0x0007001425007988 */ /* 0x0103e80008000408 */
[----:B-----5:R-:W-:Y:S01]  /*0bf0*/  STS.U16 [R37+UR8+0x400], R26 ;  /* 0x0004001a25007988 */ /* 0x020fe20008000408 */
[----:B------:R-:W-:Y:S06]  /*0c00*/  BAR.SYNC.DEFER_BLOCKING 0x0 ;  /* 0x0000000000007b1d */ /* 0x000fec0000010000 */
[----:B------:R-:W-:Y:S04]  /*0c10*/  LDSM.16.MT88.4 R28, [R5] ;  /* 0x00000000051c783b */ /* 0x000fe80000004200 */
[----:B------:R-:W2:Y:S04]  /*0c20*/  LDSM.16.M88.4 R8, [R7+0x600] ;  /* 0x000600000708783b */ /* 0x000ea80000000200 */
[----:B------:R-:W3:Y:S01]  /*0c30*/  LDSM.16.M88.4 R32, [R7+0x400] ;  /* 0x000400000720783b */ /* 0x000ee20000000200 */
[--C-:B0-----:R-:W-:Y:S01]  /*0c40*/  IMAD.X R22, RZ, RZ, R60.reuse, P3 ;  /* 0x000000ffff167224 */ /* 0x101fe200018e063c */
[C---:B------:R-:W-:Y:S01]  /*0c50*/  ISETP.GT.U32.AND P3, PT, R23.reuse, R4, PT ;  /* 0x000000041700720c */ /* 0x040fe20003f64070 */
[--C-:B-1----:R-:W-:Y:S01]  /*0c60*/  IMAD.X R20, RZ, RZ, R60.reuse, P0 ;  /* 0x000000ffff147224 */ /* 0x102fe200000e063c */
[----:B------:R-:W-:Y:S01]  /*0c70*/  ISETP.GT.U32.AND P0, PT, R23, R50, PT ;  /* 0x000000321700720c */ /* 0x000fe20003f04070 */
[----:B------:R-:W-:Y:S01]  /*0c80*/  IMAD.X R23, RZ, RZ, R60, P4 ;  /* 0x000000ffff177224 */ /* 0x000fe200020e063c */
[----:B------:R-:W-:-:S02]  /*0c90*/  IADD3 R21, P4, R61, 0x8, RZ ;  /* 0x000000083d157810 */ /* 0x000fc40007f9e0ff */
[C---:B------:R-:W-:Y:S02]  /*0ca0*/  ISETP.GT.U32.AND.EX P2, PT, R22.reuse, RZ, PT, P2 ;  /* 0x000000ff1600720c */ /* 0x040fe40003f44120 */
[----:B------:R-:W-:Y:S01]  /*0cb0*/  ISETP.GT.U32.AND.EX P5, PT, R22, RZ, PT, P5 ;  /* 0x000000ff1600720c */ /* 0x000fe20003fa4150 */
[----:B------:R-:W-:Y:S01]  /*0cc0*/  IMAD.X R47, RZ, RZ, R60, P4 ;  /* 0x000000ffff2f7224 */ /* 0x000fe200020e063c */
[----:B------:R-:W-:Y:S02]  /*0cd0*/  ISETP.GT.U32.AND P4, PT, R21, R4, PT ;  /* 0x000000041500720c */ /* 0x000fe40003f84070 */
[C---:B------:R-:W-:Y:S02]  /*0ce0*/  ISETP.GT.U32.AND.EX P1, PT, R20.reuse, RZ, PT, P1 ;  /* 0x000000ff1400720c */ /* 0x040fe40003f24110 */
[----:B------:R-:W-:Y:S02]  /*0cf0*/  ISETP.GT.U32.AND.EX P6, PT, R20, RZ, PT, P6 ;  /* 0x000000ff1400720c */ /* 0x000fe40003fc4160 */
[----:B------:R-:W-:-:S02]  /*0d00*/  ISETP.GT.U32.AND.EX P3, PT, R23, RZ, PT, P3 ;  /* 0x000000ff1700720c */ /* 0x000fc40003f64130 */
[----:B------:R-:W-:Y:S01]  /*0d10*/  ISETP.GT.U32.AND.EX P0, PT, R23, RZ, PT, P0 ;  /* 0x000000ff1700720c */ /* 0x000fe20003f04100 */
[C---:B--2---:R-:W-:Y:S06]  /*0d20*/  HMMA.16816.F32 R24, R28.reuse, R8, RZ ;  /* 0x000000081c18723c */ /* 0x044fec00000018ff */
[C---:B---3--:R-:W-:Y:S06]  /*0d30*/  HMMA.16816.F32 R20, R28.reuse, R34, RZ ;  /* 0x000000221c14723c */ /* 0x048fec00000018ff */
[----:B------:R-:W-:Y:S01]  /*0d40*/  HMMA.16816.F32 R32, R28, R32, RZ ;  /* 0x000000201c20723c */ /* 0x000fe200000018ff */
[----:B------:R-:W-:-:S05]  /*0d50*/  ISETP.GT.U32.AND.EX P4, PT, R47, RZ, PT, P4 ;  /* 0x000000ff2f00720c */ /* 0x000fca0003f84140 */
[----:B------:R-:W-:Y:S06]  /*0d60*/  HMMA.16816.F32 R8, R28, R10, RZ ;  /* 0x0000000a1c08723c */ /* 0x000fec00000018ff */
[----:B------:R-:W-:Y:S01]  /*0d70*/  FMUL R26, R26, UR10 ;  /* 0x0000000a1a1a7c20 */ /* 0x000fe20008400000 */
[----:B------:R-:W-:Y:S01]  /*0d80*/  LEA R29, R39, UR6, 0x1 ;  /* 0x00000006271d7c11 */ /* 0x000fe2000f8e08ff */
[----:B------:R-:W-:-:S03]  /*0d90*/  FMUL R27, R27, UR10 ;  /* 0x0000000a1b1b7c20 */ /* 0x000fc60008400000 */
[----:B------:R-:W-:Y:S02]  /*0da0*/  FSEL R39, R26, -INF , !P5 ;  /* 0xff8000001a277808 */ /* 0x000fe40006800000 */
[----:B------:R-:W-:Y:S02]  /*0db0*/  ISETP.GT.U32.AND P5, PT, R29, R4, PT ;  /* 0x000000041d00720c */ /* 0x000fe40003fa4070 */
[----:B------:R-:W-:Y:S01]  /*0dc0*/  FSEL R47, R27, -INF , !P6 ;  /* 0xff8000001b2f7808 */ /* 0x000fe20007000000 */
[----:B------:R-:W-:Y:S01]  /*0dd0*/  FMUL R27, R22, UR10 ;  /* 0x0000000a161b7c20 */ /* 0x000fe20008400000 */
[----:B------:R-:W-:Y:S01]  /*0de0*/  ISETP.GT.U32.AND P6, PT, R29, R50, PT ;  /* 0x000000321d00720c */ /* 0x000fe20003fc4070 */
[----:B------:R-:W-:Y:S01]  /*0df0*/  FMUL R23, R23, UR10 ;  /* 0x0000000a17177c20 */ /* 0x000fe20008400000 */
[----:B------:R-:W-:Y:S01]  /*0e00*/  FMUL R22, R32, UR10 ;  /* 0x0000000a20167c20 */ /* 0x000fe20008400000 */
[----:B------:R-:W-:Y:S01]  /*0e10*/  ISETP.GT.U32.AND.EX P5, PT, R60, RZ, PT, P5 ;  /* 0x000000ff3c00720c */ /* 0x000fe20003fa4150 */
[----:B------:R-:W-:Y:S01]  /*0e20*/  FMUL R34, R34, UR10 ;  /* 0x0000000a22227c20 */ /* 0x000fe20008400000 */
[----:B------:R-:W-:-:S02]  /*0e30*/  ISETP.GT.U32.AND.EX P6, PT, R60, RZ, PT, P6 ;  /* 0x000000ff3c00720c */ /* 0x000fc40003fc4160 */
[----:B------:R-:W-:Y:S02]  /*0e40*/  FSEL R23, R23, -INF , !P0 ;  /* 0xff80000017177808 */ /* 0x000fe40004000000 */
[----:B------:R-:W-:Y:S02]  /*0e50*/  FSEL R22, R22, -INF , !P5 ;  /* 0xff80000016167808 */ /* 0x000fe40006800000 */
[----:B------:R-:W-:Y:S02]  /*0e60*/  FSEL R27, R27, -INF , !P5 ;  /* 0xff8000001b1b7808 */ /* 0x000fe40006800000 */
[C---:B------:R-:W-:Y:S02]  /*0e70*/  ISETP.GE.U32.AND P0, PT, R29.reuse, R4, PT ;  /* 0x000000041d00720c */ /* 0x040fe40003f06070 */
[----:B------:R-:W-:Y:S02]  /*0e80*/  ISETP.GE.U32.AND P5, PT, R29, R50, PT ;  /* 0x000000321d00720c */ /* 0x000fe40003fa6070 */
[----:B------:R-:W-:-:S02]  /*0e90*/  FSEL R29, R34, -INF , !P6 ;  /* 0xff800000221d7808 */ /* 0x000fc40007000000 */
[----:B------:R-:W-:Y:S01]  /*0ea0*/  IADD3 R31, P6, R61, 0x18, RZ ;  /* 0x000000183d1f7810 */ /* 0x000fe20007fde0ff */
[----:B------:R-:W-:Y:S01]  /*0eb0*/  FMUL R30, R35, UR10 ;  /* 0x0000000a231e7c20 */ /* 0x000fe20008400000 */
[C---:B------:R-:W-:Y:S02]  /*0ec0*/  ISETP.GE.U32.AND.EX P5, PT, R60.reuse, RZ, PT, P5 ;  /* 0x000000ff3c00720c */ /* 0x040fe40003fa6150 */
[----:B------:R-:W-:Y:S02]  /*0ed0*/  IADD3.X R26, RZ, R60, RZ, P6, !PT ;  /* 0x0000003cff1a7210 */ /* 0x000fe400037fe4ff */
[----:B------:R-:W-:Y:S02]  /*0ee0*/  IADD3 R61, P6, R61, 0x19, RZ ;  /* 0x000000193d3d7810 */ /* 0x000fe40007fde0ff */
[----:B------:R-:W-:Y:S02]  /*0ef0*/  ISETP.GE.U32.AND.EX P0, PT, R60, RZ, PT, P0 ;  /* 0x000000ff3c00720c */ /* 0x000fe40003f06100 */
[----:B------:R-:W-:Y:S01]  /*0f00*/  FSEL R30, R30, -INF , !P5 ;  /* 0xff8000001e1e7808 */ /* 0x000fe20006800000 */
[----:B------:R-:W-:Y:S01]  /*0f10*/  IMAD.X R60, RZ, RZ, R60, P6 ;  /* 0x000000ffff3c7224 */ /* 0x000fe200030e063c */
[-C--:B------:R-:W-:Y:S01]  /*0f20*/  ISETP.GT.U32.AND P5, PT, R61, R50.reuse, PT ;  /* 0x000000323d00720c */ /* 0x080fe20003fa4070 */
[----:B------:R-:W-:Y:S01]  /*0f30*/  FMUL R35, R11, UR10 ;  /* 0x0000000a0b237c20 */ /* 0x000fe20008400000 */
[----:B------:R-:W-:-:S02]  /*0f40*/  ISETP.GT.U32.AND P6, PT, R31, R50, PT ;  /* 0x000000321f00720c */ /* 0x000fc40003fc4070 */
[----:B------:R-:W-:Y:S01]  /*0f50*/  ISETP.GT.U32.AND.EX P5, PT, R60, RZ, PT, P5 ;  /* 0x000000ff3c00720c */ /* 0x000fe20003fa4150 */
[----:B------:R-:W-:Y:S01]  /*0f60*/  FMUL R10, R10, UR10 ;  /* 0x0000000a0a0a7c20 */ /* 0x000fe20008400000 */
[----:B------:R-:W-:Y:S01]  /*0f70*/  ISETP.GT.U32.AND.EX P6, PT, R26, RZ, PT, P6 ;  /* 0x000000ff1a00720c */ /* 0x000fe20003fc4160 */
[----:B------:R-:W2:Y:S01]  /*0f80*/  LDG.E.U16 R50, desc[UR14][R66.64] ;  /* 0x0000000e42327981 */ /* 0x000ea2000c1e1500 */
[----:B------:R-:W-:Y:S02]  /*0f90*/  FSEL R35, R35, -INF , !P5 ;  /* 0xff80000023237808 */ /* 0x000fe40006800000 */
[----:B------:R-:W-:Y:S02]  /*0fa0*/  ISETP.GT.U32.AND P5, PT, R61, R4, PT ;  /* 0x000000043d00720c */ /* 0x000fe40003fa4070 */
[----:B------:R-:W-:Y:S01]  /*0fb0*/  FSEL R11, R10, -INF , !P6 ;  /* 0xff8000000a0b7808 */ /* 0x000fe20007000000 */
[----:B------:R0:W3:Y:S01]  /*0fc0*/  LDG.E.U16 R61, desc[UR14][R64.64] ;  /* 0x0000000e403d7981 */ /* 0x0000e2000c1e1500 */
[----:B------:R-:W-:-:S02]  /*0fd0*/  ISETP.GT.U32.AND.EX P5, PT, R60, RZ, PT, P5 ;  /* 0x000000ff3c00720c */ /* 0x000fc40003fa4150 */
[----:B------:R-:W-:Y:S01]  /*0fe0*/  ISETP.GT.U32.AND P6, PT, R31, R4, PT ;  /* 0x000000041f00720c */ /* 0x000fe20003fc4070 */
[----:B------:R-:W4:Y:S04]  /*0ff0*/  LDG.E.U16 R60, desc[UR14][R68.64] ;  /* 0x0000000e443c7981 */ /* 0x000f28000c1e1500 */
[----:B------:R1:W5:Y:S01]  /*1000*/  LDG.E.U16 R31, desc[UR14][R62.64] ;  /* 0x0000000e3e1f7981 */ /* 0x000362000c1e1500 */
[----:B------:R-:W-:Y:S02]  /*1010*/  FMNMX R10, R29, R30, !PT ;  /* 0x0000001e1d0a7209 */ /* 0x000fe40007800000 */
[----:B------:R-:W-:Y:S01]  /*1020*/  ISETP.GT.U32.AND.EX P6, PT, R26, RZ, PT, P6 ;  /* 0x000000ff1a00720c */ /* 0x000fe20003fc4160 */
[----:B------:R-:W-:Y:S01]  /*1030*/  FMUL R33, R33, UR10 ;  /* 0x0000000a21217c20 */ /* 0x000fe20008400000 */
[----:B------:R-:W-:Y:S01]  /*1040*/  FMNMX R10, R27, R10, !PT ;  /* 0x0000000a1b0a7209 */ /* 0x000fe20007800000 */
[----:B------:R-:W-:Y:S01]  /*1050*/  FMUL R20, R20, UR10 ;  /* 0x0000000a14147c20 */ /* 0x000fe20008400000 */
[----:B------:R-:W-:Y:S01]  /*1060*/  FMUL R21, R21, UR10 ;  /* 0x0000000a15157c20 */ /* 0x000fe20008400000 */
[----:B------:R-:W-:Y:S01]  /*1070*/  FMUL R25, R25, UR10 ;  /* 0x0000000a19197c20 */ /* 0x000fe20008400000 */
[----:B------:R-:W-:Y:S01]  /*1080*/  FMNMX R10, R23, R10, !PT ;  /* 0x0000000a170a7209 */ /* 0x000fe20007800000 */
[----:B------:R-:W-:Y:S01]  /*1090*/  FMUL R34, R8, UR10 ;  /* 0x0000000a08227c20 */ /* 0x000fe20008400000 */
[----:B------:R-:W-:Y:S01]  /*10a0*/  FMUL R9, R9, UR10 ;  /* 0x0000000a09097c20 */ /* 0x000fe20008400000 */
[----:B------:R-:W-:Y:S01]  /*10b0*/  BAR.SYNC.DEFER_BLOCKING 0x0 ;  /* 0x0000000000007b1d */ /* 0x000fe20000010000 */
[----:B------:R-:W-:-:S04]  /*10c0*/  FMNMX R10, R39, R10, !PT ;  /* 0x0000000a270a7209 */ /* 0x000fc80007800000 */
[----:B------:R-:W-:-:S04]  /*10d0*/  FMNMX R10, R47, R10, !PT ;  /* 0x0000000a2f0a7209 */ /* 0x000fc80007800000 */
[----:B------:R-:W-:-:S04]  /*10e0*/  FMNMX R10, R11, R10, !PT ;  /* 0x0000000a0b0a7209 */ /* 0x000fc80007800000 */
[----:B------:R-:W-:-:S05]  /*10f0*/  FMNMX R26, R35, R10, !PT ;  /* 0x0000000a231a7209 */ /* 0x000fca0007800000 */
[----:B0-----:R-:W0:Y:S01]  /*1100*/  SHFL.BFLY PT, R65, R26, 0x2, 0x1f ;  /* 0x0c401f001a417f89 */ /* 0x001e2200000e0000 */
[----:B------:R-:W-:Y:S02]  /*1110*/  FSEL R33, R33, -INF , !P0 ;  /* 0xff80000021217808 */ /* 0x000fe40004000000 */
[----:B------:R-:W-:Y:S02]  /*1120*/  FSEL R20, R20, -INF , !P4 ;  /* 0xff80000014147808 */ /* 0x000fe40006000000 */
[----:B-1----:R-:W-:Y:S01]  /*1130*/  FMNMX R63, R22, R33, !PT ;  /* 0x00000021163f7209 */ /* 0x002fe20007800000 */
[----:B------:R-:W-:-:S03]  /*1140*/  FMUL R10, R24, UR10 ;  /* 0x0000000a180a7c20 */ /* 0x000fc60008400000 */
[----:B------:R-:W-:Y:S02]  /*1150*/  FMNMX R63, R20, R63, !PT ;  /* 0x0000003f143f7209 */ /* 0x000fe40007800000 */
[----:B------:R-:W-:Y:S02]  /*1160*/  FSEL R10, R10, -INF , !P2 ;  /* 0xff8000000a0a7808 */ /* 0x000fe40005000000 */
[----:B------:R-:W-:Y:S02]  /*1170*/  FSEL R8, R25, -INF , !P1 ;  /* 0xff80000019087808 */ /* 0x000fe40004800000 */
[----:B0-----:R-:W-:Y:S02]  /*1180*/  FMNMX R65, R26, R65, !PT ;  /* 0x000000411a417209 */ /* 0x001fe40007800000 */
[----:B------:R-:W-:-:S04]  /*1190*/  FSEL R26, R21, -INF , !P3 ;  /* 0xff800000151a7808 */ /* 0x000fc80005800000 */
[----:B------:R-:W-:-:S04]  /*11a0*/  FMNMX R63, R26, R63, !PT ;  /* 0x0000003f1a3f7209 */ /* 0x000fc80007800000 */
[----:B------:R-:W-:Y:S02]  /*11b0*/  FMNMX R63, R10, R63, !PT ;  /* 0x0000003f0a3f7209 */ /* 0x000fe40007800000 */
[----:B------:R-:W-:Y:S02]  /*11c0*/  FSEL R34, R34, -INF , !P6 ;  /* 0xff80000022227808 */ /* 0x000fe40007000000 */
[----:B------:R-:W-:Y:S02]  /*11d0*/  FMNMX R63, R8, R63, !PT ;  /* 0x0000003f083f7209 */ /* 0x000fe40007800000 */
[----:B------:R-:W-:Y:S02]  /*11e0*/  FSEL R32, R9, -INF , !P5 ;  /* 0xff80000009207808 */ /* 0x000fe40006800000 */
[----:B------:R-:W-:-:S04]  /*11f0*/  FMNMX R63, R34, R63, !PT ;  /* 0x0000003f223f7209 */ /* 0x000fc80007800000 */
[----:B------:R-:W-:-:S05]  /*1200*/  FMNMX R63, R32, R63, !PT ;  /* 0x0000003f203f7209 */ /* 0x000fca0007800000 */
[----:B------:R-:W0:Y:S04]  /*1210*/  SHFL.BFLY PT, R24, R63, 0x2, 0x1f ;  /* 0x0c401f003f187f89 */ /* 0x000e2800000e0000 */
[----:B------:R-:W1:Y:S01]  /*1220*/  SHFL.BFLY PT, R28, R65, 0x1, 0x1f ;  /* 0x0c201f00411c7f89 */ /* 0x000e6200000e0000 */
[----:B0-----:R-:W-:-:S05]  /*1230*/  FMNMX R24, R63, R24, !PT ;  /* 0x000000183f187209 */ /* 0x001fca0007800000 */
[----:B------:R-:W0:Y:S01]  /*1240*/  SHFL.BFLY PT, R9, R24, 0x1, 0x1f ;  /* 0x0c201f0018097f89 */ /* 0x000e2200000e0000 */
[----:B-1----:R-:W-:-:S04]  /*1250*/  FMNMX R28, R65, R28, !PT ;  /* 0x0000001c411c7209 */ /* 0x002fc80007800000 */
[----:B------:R-:W-:-:S05]  /*1260*/  FMNMX R28, R28, R51, !PT ;  /* 0x000000331c1c7209 */ /* 0x000fca0007800000 */
[--C-:B------:R-:W-:Y:S01]  /*1270*/  FADD R21, R29, -R28.reuse ;  /* 0x8000001c1d157221 */ /* 0x100fe20000000000 */
[----:B------:R-:W-:Y:S01]  /*1280*/  FADD R30, R30, -R28 ;  /* 0x8000001c1e1e7221 */ /* 0x000fe20000000000 */
[----:B0-----:R-:W-:-:S04]  /*1290*/  FMNMX R9, R24, R9, !PT ;  /* 0x0000000918097209 */ /* 0x001fc80007800000 */
[----:B------:R-:W-:Y:S01]  /*12a0*/  FMNMX R29, R9, R46, !PT ;  /* 0x0000002e091d7209 */ /* 0x000fe20007800000 */
[----:B------:R-:W-:-:S04]  /*12b0*/  FMUL R25, R21, 1.4426950216293334961 ;  /* 0x3fb8aa3b15197820 */ /* 0x000fc80000400000 */
[--C-:B------:R-:W-:Y:S01]  /*12c0*/  FADD R9, R22, -R29.reuse ;  /* 0x8000001d16097221 */ /* 0x100fe20000000000 */
[--C-:B------:R-:W-:Y:S01]  /*12d0*/  FADD R33, R33, -R29.reuse ;  /* 0x8000001d21217221 */ /* 0x100fe20000000000 */
[----:B------:R-:W-:Y:S02]  /*12e0*/  FMUL R30, R30, 1.4426950216293334961 ;  /* 0x3fb8aa3b1e1e7820 */ /* 0x000fe40000400000 */
[----:B------:R-:W-:Y:S01]  /*12f0*/  FMUL R24, R9, 1.4426950216293334961 ;  /* 0x3fb8aa3b09187820 */ /* 0x000fe20000400000 */
[----:B------:R-:W-:Y:S01]  /*1300*/  FMUL R21, R33, 1.4426950216293334961 ;  /* 0x3fb8aa3b21157820 */ /* 0x000fe20000400000 */
[----:B------:R-:W-:Y:S08]  /*1310*/  MUFU.EX2 R25, R25 ;  /* 0x0000001900197308 */ /* 0x000ff00000000800 */
[----:B------:R-:W-:Y:S08]  /*1320*/  MUFU.EX2 R22, R30 ;  /* 0x0000001e00167308 */ /* 0x000ff00000000800 */
[----:B------:R-:W-:Y:S08]  /*1330*/  MUFU.EX2 R24, R24 ;  /* 0x0000001800187308 */ /* 0x000ff00000000800 */
[----:B------:R-:W0:Y:S01]  /*1340*/  MUFU.EX2 R21, R21 ;  /* 0x0000001500157308 */ /* 0x000e220000000800 */
[--C-:B------:R-:W-:Y:S01]  /*1350*/  FADD R23, R23, -R28.reuse ;  /* 0x8000001c17177221 */ /* 0x100fe20000000000 */
[----:B------:R-:W-:Y:S01]  /*1360*/  FADD R20, R20, -R29 ;  /* 0x8000001d14147221 */ /* 0x000fe20000000000 */
[----:B------:R-:W-:-:S02]  /*1370*/  FADD R27, R27, -R28 ;  /* 0x8000001c1b1b7221 */ /* 0x000fc40000000000 */
[----:B------:R-:W-:Y:S02]  /*1380*/  FMUL R23, R23, 1.4426950216293334961 ;  /* 0x3fb8aa3b17177820 */ /* 0x000fe40000400000 */
[----:B------:R-:W-:Y:S01]  /*1390*/  FMUL R9, R27, 1.4426950216293334961 ;  /* 0x3fb8aa3b1b097820 */ /* 0x000fe20000400000 */
[----:B------:R-:W-:Y:S01]  /*13a0*/  FADD R27, -R28, R51 ;  /* 0x000000331c1b7221 */ /* 0x000fe20000000100 */
[----:B------:R-:W-:Y:S01]  /*13b0*/  FADD R26, R26, -R29 ;  /* 0x8000001d1a1a7221 */ /* 0x000fe20000000000 */
[----:B0-----:R-:W-:Y:S01]  /*13c0*/  FADD R33, R24, R21 ;  /* 0x0000001518217221 */ /* 0x001fe20000000000 */
[----:B------:R-:W-:Y:S01]  /*13d0*/  F2FP.F16.F32.PACK_AB R24, R21, R24 ;  /* 0x000000181518723e */ /* 0x000fe200000000ff */
[----:B------:R-:W-:Y:S01]  /*13e0*/  FMUL R30, R27, 1.4426950216293334961 ;  /* 0x3fb8aa3b1b1e7820 */ /* 0x000fe20000400000 */
[----:B------:R-:W-:Y:S01]  /*13f0*/  FADD R27, -R29, R46 ;  /* 0x0000002e1d1b7221 */ /* 0x000fe20000000100 */
[----:B------:R-:W-:Y:S01]  /*1400*/  FMUL R51, R26, 1.4426950216293334961 ;  /* 0x3fb8aa3b1a337820 */ /* 0x000fe20000400000 */
[----:B------:R-:W-:Y:S08]  /*1410*/  MUFU.EX2 R9, R9 ;  /* 0x0000000900097308 */ /* 0x000ff00000000800 */
[----:B------:R-:W0:Y:S08]  /*1420*/  MUFU.EX2 R30, R30 ;  /* 0x0000001e001e7308 */ /* 0x000e300000000800 */
[----:B------:R-:W-:Y:S01]  /*1430*/  MUFU.EX2 R51, R51 ;  /* 0x0000003300337308 */ /* 0x000fe20000000800 */
[----:B------:R-:W-:Y:S01]  /*1440*/  FADD R39, R39, -R28 ;  /* 0x8000001c27277221 */ /* 0x000fe20000000000 */
[----:B------:R-:W-:Y:S01]  /*1450*/  FADD R10, R10, -R29 ;  /* 0x8000001d0a0a7221 */ /* 0x000fe20000000000 */
[C---:B0-----:R-:W-:Y:S01]  /*1460*/  FMUL R14, R30.reuse, R14 ;  /* 0x0000000e1e0e7220 */ /* 0x041fe20000400000 */
[----:B------:R-:W-:Y:S01]  /*1470*/  FMUL R15, R30, R15 ;  /* 0x0000000f1e0f7220 */ /* 0x000fe20000400000 */
[----:B--2---:R0:W-:Y:S04]  /*1480*/  STS.U16 [R37+UR8+0x600], R50 ;  /* 0x0006003225007988 */ /* 0x0041e80008000408 */
[----:B----4-:R1:W-:Y:S04]  /*1490*/  STS.U16 [R37+UR8+0x400], R60 ;  /* 0x0004003c25007988 */ /* 0x0103e80008000408 */
[----:B---3--:R2:W-:Y:S04]  /*14a0*/  STS.U16 [R2+UR8+0x500], R61 ;  /* 0x0005003d02007988 */ /* 0x0085e80008000408 */
[----:B-----5:R3:W-:Y:S01]  /*14b0*/  STS.U16 [R2+UR8+0x700], R31 ;  /* 0x0007001f02007988 */ /* 0x0207e20008000408 */
[----:B0-----:R-:W-:Y:S01]  /*14c0*/  FADD R50, R25, R22 ;  /* 0x0000001619327221 */ /* 0x001fe20000000000 */
[----:B-1----:R0:W1:Y:S01]  /*14d0*/  MUFU.EX2 R60, R23 ;  /* 0x00000017003c7308 */ /* 0x0020620000000800 */
[----:B------:R-:W-:Y:S01]  /*14e0*/  F2FP.F16.F32.PACK_AB R25, R22, R25 ;  /* 0x000000191619723e */ /* 0x000fe200000000ff */
[----:B--2---:R-:W-:Y:S01]  /*14f0*/  FMUL R61, R20, 1.4426950216293334961 ;  /* 0x3fb8aa3b143d7820 */ /* 0x004fe20000400000 */
[----:B------:R-:W-:Y:S01]  /*1500*/  BAR.SYNC.DEFER_BLOCKING 0x0 ;  /* 0x0000000000007b1d */ /* 0x000fe20000010000 */
[----:B---3--:R-:W-:-:S05]  /*1510*/  FMUL R31, R27, 1.4426950216293334961 ;  /* 0x3fb8aa3b1b1f7820 */ /* 0x008fca0000400000 */
[----:B------:R-:W2:Y:S01]  /*1520*/  MUFU.EX2 R61, R61 ;  /* 0x0000003d003d7308 */ /* 0x000ea20000000800 */
[----:B0-----:R-:W0:Y:S07]  /*1530*/  LDSM.16.M88.4 R20, [R6+UR8+0x400] ;  /* 0x000400080614783b */ /* 0x001e2e0008000200 */
[----:B------:R-:W3:Y:S01]  /*1540*/  MUFU.EX2 R31, R31 ;  /* 0x0000001f001f7308 */ /* 0x000ee20000000800 */
[----:B-1----:R-:W-:Y:S02]  /*1550*/  F2FP.F16.F32.PACK_AB R27, R60, R9 ;  /* 0x000000093c1b723e */ /* 0x002fe400000000ff */
[----:B--2---:R-:W-:Y:S01]  /*1560*/  F2FP.F16.F32.PACK_AB R26, R51, R61 ;  /* 0x0000003d331a723e */ /* 0x004fe200000000ff */
[--C-:B------:R-:W-:Y:S01]  /*1570*/  FADD R47, R47, -R28.reuse ;  /* 0x8000001c2f2f7221 */ /* 0x100fe20000000000 */
[----:B------:R-:W-:Y:S01]  /*1580*/  FADD R11, R11, -R28 ;  /* 0x8000001c0b0b7221 */ /* 0x000fe20000000000 */
[C---:B---3--:R-:W-:Y:S01]  /*1590*/  FMUL R12, R31.reuse, R12 ;  /* 0x0000000c1f0c7220 */ /* 0x048fe20000400000 */
[----:B------:R-:W-:Y:S01]  /*15a0*/  FMUL R13, R31, R13 ;  /* 0x0000000d1f0d7220 */ /* 0x000fe20000400000 */
[----:B------:R-:W-:Y:S01]  /*15b0*/  FMUL R46, R47, 1.4426950216293334961 ;  /* 0x3fb8aa3b2f2e7820 */ /* 0x000fe20000400000 */
[----:B------:R-:W-:Y:S01]  /*15c0*/  FADD R9, R9, R50 ;  /* 0x0000003209097221 */ /* 0x000fe20000000000 */
[----:B------:R-:W-:-:S03]  /*15d0*/  FADD R35, R35, -R28 ;  /* 0x8000001c23237221 */ /* 0x000fc60000000000 */
[----:B------:R-:W-:Y:S01]  /*15e0*/  FADD R60, R60, R9 ;  /* 0x000000093c3c7221 */ /* 0x000fe20000000000 */
[--C-:B------:R-:W-:Y:S01]  /*15f0*/  FADD R9, R32, -R29.reuse ;  /* 0x8000001d20097221 */ /* 0x100fe20000000000 */
[----:B------:R-:W-:Y:S01]  /*1600*/  MUFU.EX2 R46, R46 ;  /* 0x0000002e002e7308 */ /* 0x000fe20000000800 */
[----:B0-----:R-:W-:Y:S07]  /*1610*/  HMMA.16816.F32 R12, R24, R20, R12 ;  /* 0x00000014180c723c */ /* 0x001fee000000180c */
[----:B------:R-:W-:Y:S01]  /*1620*/  FMUL R21, R39, 1.4426950216293334961 ;  /* 0x3fb8aa3b27157820 */ /* 0x000fe20000400000 */
[----:B------:R-:W-:Y:S01]  /*1630*/  FMUL R39, R10, 1.4426950216293334961 ;  /* 0x3fb8aa3b0a277820 */ /* 0x000fe20000400000 */
[----:B------:R-:W-:Y:S01]  /*1640*/  FADD R10, R8, -R29 ;  /* 0x8000001d080a7221 */ /* 0x000fe20000000000 */
[----:B------:R-:W-:-:S03]  /*1650*/  FMUL R20, R11, 1.4426950216293334961 ;  /* 0x3fb8aa3b0b147820 */ /* 0x000fc60000400000 */
[----:B------:R-:W0:Y:S01]  /*1660*/  MUFU.EX2 R21, R21 ;  /* 0x0000001500157308 */ /* 0x000e220000000800 */
[----:B------:R-:W-:Y:S01]  /*1670*/  FMUL R11, R10, 1.4426950216293334961 ;  /* 0x3fb8aa3b0a0b7820 */ /* 0x000fe20000400000 */
[----:B------:R-:W-:Y:S01]  /*1680*/  FADD R10, R34, -R29 ;  /* 0x8000001d220a7221 */ /* 0x000fe20000000000 */
[----:B------:R-:W-:-:S05]  /*1690*/  FMUL R35, R35, 1.4426950216293334961 ;  /* 0x3fb8aa3b23237820 */ /* 0x000fca0000400000 */
[----:B------:R-:W1:Y:S01]  /*16a0*/  MUFU.EX2 R39, R39 ;  /* 0x0000002700277308 */ /* 0x000e620000000800 */
[----:B------:R-:W-:Y:S01]  /*16b0*/  FMUL R47, R10, 1.4426950216293334961 ;  /* 0x3fb8aa3b0a2f7820 */ /* 0x000fe20000400000 */
[----:B------:R-:W-:Y:S01]  /*16c0*/  FADD R8, R61, R33 ;  /* 0x000000213d087221 */ /* 0x000fe20000000000 */
[----:B------:R-:W-:-:S05]  /*16d0*/  FMUL R33, R9, 1.4426950216293334961 ;  /* 0x3fb8aa3b09217820 */ /* 0x000fca0000400000 */
[----:B------:R-:W2:Y:S01]  /*16e0*/  MUFU.EX2 R34, R11 ;  /* 0x0000000b00227308 */ /* 0x000ea20000000800 */
[----:B------:R-:W-:-:S07]  /*16f0*/  FADD R8, R51, R8 ;  /* 0x0000000833087221 */ /* 0x000fce0000000000 */
[----:B------:R-:W3:Y:S01]  /*1700*/  MUFU.EX2 R20, R20 ;  /* 0x0000001400147308 */ /* 0x000ee20000000800 */
[----:B0-----:R-:W-:-:S07]  /*1710*/  FADD R9, R21, R60 ;  /* 0x0000003c15097221 */ /* 0x001fce0000000000 */
[----:B------:R-:W0:Y:S01]  /*1720*/  MUFU.EX2 R32, R47 ;  /* 0x0000002f00207308 */ /* 0x000e220000000800 */
[----:B-1----:R-:W-:-:S07]  /*1730*/  FADD R51, R39, R8 ;  /* 0x0000000827337221 */ /* 0x002fce0000000000 */
[----:B------:R-:W1:Y:S08]  /*1740*/  MUFU.EX2 R35, R35 ;  /* 0x0000002300237308 */ /* 0x000e700000000800 */
[----:B------:R-:W4:Y:S01]  /*1750*/  MUFU.EX2 R33, R33 ;  /* 0x0000002100217308 */ /* 0x000f220000000800 */
[----:B------:R-:W-:Y:S01]  /*1760*/  FADD R61, R46, R9 ;  /* 0x000000092e3d7221 */ /* 0x000fe20000000000 */
[----:B--2---:R-:W-:Y:S01]  /*1770*/  FADD R51, R34, R51 ;  /* 0x0000003322337221 */ /* 0x004fe20000000000 */
[----:B------:R-:W-:Y:S02]  /*1780*/  LDSM.16.M88.4 R8, [R6+UR8+0x600] ;  /* 0x000600080608783b */ /* 0x000fe40008000200 */
[----:B---3--:R-:W-:Y:S01]  /*1790*/  FADD R60, R20, R61 ;  /* 0x0000003d143c7221 */ /* 0x008fe20000000000 */
[----:B0-----:R-:W-:-:S03]  /*17a0*/  FADD R50, R32, R51 ;  /* 0x0000003320327221 */ /* 0x001fc60000000000 */
[----:B-1----:R-:W-:Y:S01]  /*17b0*/  FADD R60, R35, R60 ;  /* 0x0000003c233c7221 */ /* 0x002fe20000000000 */
[----:B----4-:R-:W-:-:S04]  /*17c0*/  FADD R51, R33, R50 ;  /* 0x0000003221337221 */ /* 0x010fc80000000000 */
[----:B------:R-:W0:Y:S04]  /*17d0*/  SHFL.BFLY PT, R47, R60, 0x2, 0x1f ;  /* 0x0c401f003c2f7f89 */ /* 0x000e2800000e0000 */
[----:B------:R-:W1:Y:S01]  /*17e0*/  SHFL.BFLY PT, R50, R51, 0x2, 0x1f ;  /* 0x0c401f0033327f89 */ /* 0x000e6200000e0000 */
[C---:B------:R-:W-:Y:S01]  /*17f0*/  FMUL R18, R30.reuse, R18 ;  /* 0x000000121e127220 */ /* 0x040fe20000400000 */
[----:B------:R-:W-:Y:S01]  /*1800*/  FMUL R19, R30, R19 ;  /* 0x000000131e137220 */ /* 0x000fe20000400000 */
[C---:B------:R-:W-:Y:S01]  /*1810*/  FMUL R16, R31.reuse, R16 ;  /* 0x000000101f107220 */ /* 0x040fe20000400000 */
[----:B------:R-:W-:Y:S01]  /*1820*/  FMUL R17, R31, R17 ;  /* 0x000000111f117220 */ /* 0x000fe20000400000 */
[----:B------:R-:W-:-:S04]  /*1830*/  UIADD3 UR6, UP0, UR6, 0x20, URZ ;  /* 0x0000002006067890 */ /* 0x000fc8000ff1e03f */
[----:B------:R-:W-:Y:S02]  /*1840*/  UIADD3.X UR7, URZ, UR7, URZ, UP0, !UPT ;  /* 0x000000073f077290 */ /* 0x000fe400087fe43f */
[----:B------:R-:W-:Y:S01]  /*1850*/  UISETP.GE.U32.AND UP0, UPT, UR6, UR16, UPT ;  /* 0x000000100600728c */ /* 0x000fe2000bf06070 */
[----:B0-----:R-:W-:Y:S01]  /*1860*/  FADD R47, R60, R47 ;  /* 0x0000002f3c2f7221 */ /* 0x001fe20000000000 */
[----:B------:R-:W-:Y:S01]  /*1870*/  HMMA.16816.F32 R16, R24, R8, R16 ;  /* 0x000000081810723c */ /* 0x000fe20000001810 */
[----:B-1----:R-:W-:-:S03]  /*1880*/  FADD R50, R51, R50 ;  /* 0x0000003233327221 */ /* 0x002fc60000000000 */
[----:B------:R-:W0:Y:S04]  /*1890*/  SHFL.BFLY PT, R8, R47, 0x1, 0x1f ;  /* 0x0c201f002f087f89 */ /* 0x000e2800000e0000 */
[----:B------:R-:W1:Y:S01]  /*18a0*/  SHFL.BFLY PT, R9, R50, 0x1, 0x1f ;  /* 0x0c201f0032097f89 */ /* 0x000e6200000e0000 */
[----:B------:R-:W-:Y:S01]  /*18b0*/  UISETP.GE.U32.AND.EX UP0, UPT, UR7, URZ, UPT, UP0 ;  /* 0x0000003f0700728c */ /* 0x000fe2000bf06100 */
[----:B------:R-:W-:Y:S02]  /*18c0*/  F2FP.F16.F32.PACK_AB R24, R34, R39 ;  /* 0x000000272218723e */ /* 0x000fe400000000ff */
[----:B------:R-:W-:-:S03]  /*18d0*/  F2FP.F16.F32.PACK_AB R25, R46, R21 ;  /* 0x000000152e19723e */ /* 0x000fc600000000ff */
[----:B------:R-:W-:Y:S02]  /*18e0*/  PLOP3.LUT P0, PT, PT, PT, UP0, 0x80, 0x0 ;  /* 0x000000000000781c */ /* 0x000fe40003f0f008 */
[----:B------:R-:W-:Y:S02]  /*18f0*/  F2FP.F16.F32.PACK_AB R26, R33, R32 ;  /* 0x00000020211a723e */ /* 0x000fe400000000ff */
[----:B------:R-:W-:Y:S01]  /*1900*/  F2FP.F16.F32.PACK_AB R27, R35, R20 ;  /* 0x00000014231b723e */ /* 0x000fe200000000ff */
[----:B------:R-:W-:Y:S02]  /*1910*/  ULEA UR5, UR13, UR5, 0x5 ;  /* 0x000000050d057291 */ /* 0x000fe4000f8e283f */
[----:B------:R-:W-:-:S04]  /*1920*/  ULEA UR4, UR11, UR4, 0x5 ;  /* 0x000000040b047291 */ /* 0x000fc8000f8e283f */
[----:B------:R-:W-:Y:S01]  /*1930*/  HMMA.16816.F32 R16, R24, R10, R16 ;  /* 0x0000000a1810723c */ /* 0x000fe20000001810 */
[----:B------:R-:W-:Y:S01]  /*1940*/  MOV R46, R29 ;  /* 0x0000001d002e7202 */ /* 0x000fe20000000f00 */
[----:B------:R-:W-:-:S05]  /*1950*/  IMAD.MOV.U32 R51, RZ, RZ, R28 ;  /* 0x000000ffff337224 */ /* 0x000fca00078e001c */
[----:B0-----:R-:W-:Y:S01]  /*1960*/  FADD R11, R47, R8 ;  /* 0x000000082f0b7221 */ /* 0x001fe20000000000 */
[----:B-1----:R-:W-:Y:S01]  /*1970*/  FADD R8, R50, R9 ;  /* 0x0000000932087221 */ /* 0x002fe20000000000 */
[----:B------:R-:W-:Y:S02]  /*1980*/  HMMA.16816.F32 R12, R24, R22, R12 ;  /* 0x00000016180c723c */ /* 0x000fe4000000180c */
[----:B------:R-:W-:Y:S01]  /*1990*/  FFMA R3, R30, R3, R11 ;  /* 0x000000031e037223 */ /* 0x000fe2000000000b */
[----:B------:R-:W-:Y:S01]  /*19a0*/  FFMA R36, R31, R36, R8 ;  /* 0x000000241f247223 */ /* 0x000fe20000000008 */
[----:B------:R-:W-:-:S05]  /*19b0*/  NOP ;  /* 0x0000000000007918 */ /* 0x000fca0000000000 */
[----:B------:R-:W-:-:S15]  /*19c0*/  @!P0 BRA `(.L_x_1) ;  /* 0xffffffec00fc8947 */ /* 0x000fde000383ffff */
.L_x_0:
[----:B------:R-:W0:Y:S01]  /*19d0*/  S2UR UR5, SR_CgaCtaId ;  /* 0x00000000000579c3 */ /* 0x000e220000008800 */
[----:B------:R-:W-:Y:S01]  /*19e0*/  SHF.R.S32.HI R4, RZ, 0x4, R0 ;  /* 0x00000004ff047819 */ /* 0x000fe20000011400 */
[----:B------:R-:W-:Y:S01]  /*19f0*/  UMOV UR4, 0x400 ;  /* 0x0000040000047882 */ /* 0x000fe20000000000 */
[----:B---3--:R-:W-:Y:S01]  /*1a00*/  LOP3.LUT R2, R0, 0x8, RZ, 0xc0, !PT ;  /* 0x0000000800027812 */ /* 0x008fe200078ec0ff */
[----:B------:R-:W-:Y:S01]  /*1a10*/  IMAD.MOV.U32 R30, RZ, RZ, R3 ;  /* 0x000000ffff1e7224 */ /* 0x000fe200078e0003 */
[----:B------:R-:W-:Y:S01]  /*1a20*/  SGXT R4, R4, 0x1 ;  /* 0x000000010404781a */ /* 0x000fe20000000200 */
[----:B------:R-:W-:Y:S01]  /*1a30*/  IMAD.MOV.U32 R26, RZ, RZ, R17 ;  /* 0x000000ffff1a7224 */ /* 0x000fe200078e0011 */
[----:B------:R-:W-:Y:S01]  /*1a40*/  LOP3.LUT R23, R0, 0x20, RZ, 0xc0, !PT ;  /* 0x0000002000177812 */ /* 0x000fe200078ec0ff */
[----:B------:R-:W-:Y:S01]  /*1a50*/  FMUL R3, R30, 8388608 ;  /* 0x4b0000001e037820 */ /* 0x000fe20000400000 */
[----:B------:R-:W-:Y:S01]  /*1a60*/  LOP3.LUT R4, R4, 0x204, RZ, 0xc0, !PT ;  /* 0x0000020404047812 */ /* 0x000fe200078ec0ff */
[----:B------:R-:W-:Y:S01]  /*1a70*/  IMAD.MOV.U32 R32, RZ, RZ, R16 ;  /* 0x000000ffff207224 */ /* 0x000fe200078e0010 */
[----:B------:R-:W-:Y:S01]  /*1a80*/  FSETP.GT.AND P1, PT, |R36|, 8.50705917302346158658e+37, PT ;  /* 0x7e8000002400780b */ /* 0x000fe20003f24200 */
[C---:B------:R-:W-:Y:S01]  /*1a90*/  IMAD.SHL.U32 R6, R0.reuse, 0x8, RZ ;  /* 0x0000000800067824 */ /* 0x040fe200078e00ff */
[----:B------:R-:W-:Y:S01]  /*1aa0*/  LOP3.LUT R5, R0, 0x10, RZ, 0xc0, !PT ;  /* 0x0000001000057812 */ /* 0x000fe200078ec0ff */
[----:B------:R-:W-:Y:S01]  /*1ab0*/  BAR.SYNC.DEFER_BLOCKING 0x0 ;  /* 0x0000000000007b1d */ /* 0x000fe20000010000 */
[C---:B------:R-:W-:Y:S01]  /*1ac0*/  ISETP.NE.U32.AND P5, PT, R23.reuse, RZ, PT ;  /* 0x000000ff1700720c */ /* 0x040fe20003fa5070 */
[----:B------:R-:W-:Y:S01]  /*1ad0*/  IMAD R23, R23, 0x4, R4 ;  /* 0x0000000417177824 */ /* 0x000fe200078e0204 */
[----:B------:R-:W-:Y:S01]  /*1ae0*/  FSETP.GEU.AND P4, PT, |R36|, 1.175494350822287508e-38, PT ;  /* 0x008000002400780b */ /* 0x000fe20003f8e200 */
[----:B------:R-:W-:Y:S01]  /*1af0*/  IMAD.SHL.U32 R25, R0, 0x40, RZ ;  /* 0x0000004000197824 */ /* 0x000fe200078e00ff */
[----:B------:R-:W-:-:S02]  /*1b00*/  FSETP.GEU.AND P2, PT, R36, 1.175494350822287508e-38, PT ;  /* 0x008000002400780b */ /* 0x000fc40003f4e000 */
[----:B------:R-:W-:Y:S02]  /*1b10*/  SHF.R.S32.HI R7, RZ, 0x3, R0 ;  /* 0x00000003ff077819 */ /* 0x000fe40000011400 */
[----:B------:R-:W-:Y:S01]  /*1b20*/  FSETP.GEU.AND P3, PT, R30, 1.175494350822287508e-38, PT ;  /* 0x008000001e00780b */ /* 0x000fe20003f6e000 */
[----:B0-----:R-:W-:Y:S01]  /*1b30*/  ULEA UR6, UR5, UR4, 0x18 ;  /* 0x0000000405067291 */ /* 0x001fe2000f8ec03f */
[----:B------:R-:W-:Y:S01]  /*1b40*/  SEL R17, RZ, 0x204, !P5 ;  /* 0x00000204ff117807 */ /* 0x000fe20006800000 */
[----:B------:R-:W-:Y:S01]  /*1b50*/  @P1 FMUL R26, R26, 0.25 ;  /* 0x3e8000001a1a1820 */ /* 0x000fe20000400000 */
[----:B------:R-:W-:Y:S01]  /*1b60*/  SGXT R7, R7, 0x1 ;  /* 0x000000010707781a */ /* 0x000fe20000000200 */
[----:B------:R-:W-:Y:S01]  /*1b70*/  @P1 FMUL R32, R32, 0.25 ;  /* 0x3e80000020201820 */ /* 0x000fe20000400000 */
[----:B------:R-:W-:Y:S01]  /*1b80*/  FSEL R3, R3, R30, !P3 ;  /* 0x0000001e03037208 */ /* 0x000fe20005800000 */
[----:B------:R-:W-:Y:S01]  /*1b90*/  @P1 FMUL R13, R13, 0.25 ;  /* 0x3e8000000d0d1820 */ /* 0x000fe20000400000 */
[----:B------:R-:W-:Y:S01]  /*1ba0*/  LEA.HI R2, R2, UR6, RZ, 0x1f ;  /* 0x0000000602027c11 */ /* 0x000fe2000f8ff8ff */
[----:B------:R-:W-:Y:S01]  /*1bb0*/  @P1 FMUL R12, R12, 0.25 ;  /* 0x3e8000000c0c1820 */ /* 0x000fe20000400000 */
[----:B------:R-:W-:Y:S01]  /*1bc0*/  FSETP.GT.AND P0, PT, |R30|, 8.50705917302346158658e+37, PT ;  /* 0x7e8000001e00780b */ /* 0x000fe20003f04200 */
[----:B------:R-:W-:Y:S01]  /*1bd0*/  VIADD R9, R3, 0xc0cafb0d ;  /* 0xc0cafb0d03097836 */ /* 0x000fe20000000000 */
[----:B------:R-:W-:Y:S01]  /*1be0*/  LEA R4, R5, R2, 0x2 ;  /* 0x0000000205047211 */ /* 0x000fe200078e10ff */
[----:B------:R-:W-:Y:S01]  /*1bf0*/  FMUL R5, R36, 8388608 ;  /* 0x4b00000024057820 */ /* 0x000fe20000400000 */
[----:B------:R-:W-:Y:S01]  /*1c00*/  IMAD.SHL.U32 R2, R0, 0x2, RZ ;  /* 0x0000000200027824 */ /* 0x000fe200078e00ff */
[----:B------:R-:W-:Y:S01]  /*1c10*/  LOP3.LUT R21, R7, 0x140, RZ, 0xc0, !PT ;  /* 0x0000014007157812 */ /* 0x000fe200078ec0ff */
[----:B------:R-:W-:Y:S01]  /*1c20*/  @!P4 FMUL R26, R26, 16777216 ;  /* 0x4b8000001a1ac820 */ /* 0x000fe20000400000 */
[----:B------:R-:W-:Y:S01]  /*1c30*/  FSEL R8, RZ, -23, P2 ;  /* 0xc1b80000ff087808 */ /* 0x000fe20001000000 */
[----:B------:R-:W-:Y:S01]  /*1c40*/  @!P4 FMUL R32, R32, 16777216 ;  /* 0x4b8000002020c820 */ /* 0x000fe20000400000 */
[----:B------:R-:W-:Y:S01]  /*1c50*/  FSEL R5, R5, R36, !P2 ;  /* 0x0000002405057208 */ /* 0x000fe20005000000 */
[----:B------:R-:W-:Y:S01]  /*1c60*/  @P1 FMUL R36, R36, 0.25 ;  /* 0x3e80000024241820 */ /* 0x000fe20000400000 */
[----:B------:R-:W-:Y:S01]  /*1c70*/  LOP3.LUT R10, R17, 0x3c, R2, 0x78, !PT ;  /* 0x0000003c110a7812 */ /* 0x000fe200078e7802 */
[----:B------:R-:W-:Y:S01]  /*1c80*/  @!P4 FMUL R13, R13, 16777216 ;  /* 0x4b8000000d0dc820 */ /* 0x000fe20000400000 */
[----:B------:R-:W-:Y:S01]  /*1c90*/  IADD3 R7, R5, -0x3f3504f3, RZ ;  /* 0xc0cafb0d05077810 */ /* 0x000fe20007ffe0ff */
[----:B------:R-:W-:Y:S01]  /*1ca0*/  @!P4 FMUL R36, R36, 16777216 ;  /* 0x4b8000002424c820 */ /* 0x000fe20000400000 */
[C---:B------:R-:W-:Y:S01]  /*1cb0*/  FSETP.GEU.AND P2, PT, |R30|.reuse, 1.175494350822287508e-38, PT ;  /* 0x008000001e00780b */ /* 0x040fe20003f4e200 */
[----:B------:R-:W-:Y:S01]  /*1cc0*/  @P0 FMUL R30, R30, 0.25 ;  /* 0x3e8000001e1e0820 */ /* 0x000fe20000400000 */
[----:B------:R-:W-:Y:S01]  /*1cd0*/  LOP3.LUT R16, R7, 0xff800000, RZ, 0xc0, !PT ;  /* 0xff80000007107812 */ /* 0x000fe200078ec0ff */
[----:B------:R-:W0:Y:S01]  /*1ce0*/  MUFU.RCP R17, R36 ;  /* 0x0000002400117308 */ /* 0x000e220000001000 */
[----:B------:R-:W-:Y:S01]  /*1cf0*/  LOP3.LUT R20, R9, 0xff800000, RZ, 0xc0, !PT ;  /* 0xff80000009147812 */ /* 0x000fe200078ec0ff */
[----:B------:R-:W-:Y:S01]  /*1d00*/  @!P4 FMUL R12, R12, 16777216 ;  /* 0x4b8000000c0cc820 */ /* 0x000fe20000400000 */
[----:B------:R-:W-:Y:S01]  /*1d10*/  I2FP.F32.S32 R9, R16 ;  /* 0x0000001000097245 */ /* 0x000fe20000201400 */
[----:B------:R-:W-:Y:S01]  /*1d20*/  IMAD.IADD R16, R5, 0x1, -R16 ;  /* 0x0000000105107824 */ /* 0x000fe200078e0a10 */
[----:B------:R-:W-:Y:S01]  /*1d30*/  FSEL R11, RZ, -23, P3 ;  /* 0xc1b80000ff0b7808 */ /* 0x000fe20001800000 */
[----:B------:R-:W-:Y:S01]  /*1d40*/  @P0 FMUL R15, R15, 0.25 ;  /* 0x3e8000000f0f0820 */ /* 0x000fe20000400000 */
[----:B------:R-:W-:Y:S01]  /*1d50*/  LOP3.LUT R21, R21, 0x38, R6, 0xf8, !PT ;  /* 0x0000003815157812 */ /* 0x000fe200078ef806 */
[----:B------:R-:W-:Y:S01]  /*1d60*/  FFMA.FTZ R8, R9, 1.1920928955078125e-07, R8 ;  /* 0x3400000009087823 */ /* 0x000fe20000010008 */
[----:B------:R-:W-:Y:S01]  /*1d70*/  I2FP.F32.S32 R22, R20 ;  /* 0x0000001400167245 */ /* 0x000fe20000201400 */
[----:B------:R-:W-:Y:S01]  /*1d80*/  @!P2 FMUL R30, R30, 16777216 ;  /* 0x4b8000001e1ea820 */ /* 0x000fe20000400000 */
[----:B------:R-:W-:Y:S01]  /*1d90*/  LOP3.LUT R24, R21, 0x40, R0, 0x78, !PT ;  /* 0x0000004015187812 */ /* 0x000fe200078e7800 */
[----:B------:R-:W-:-:S02]  /*1da0*/  IMAD.IADD R20, R3, 0x1, -R20 ;  /* 0x0000000103147824 */ /* 0x000fc400078e0a14 */
[----:B------:R-:W-:Y:S01]  /*1db0*/  FADD R16, R16, -1 ;  /* 0xbf80000010107421 */ /* 0x000fe20000000000 */
[----:B------:R-:W-:Y:S01]  /*1dc0*/  FFMA.FTZ R9, R22, 1.1920928955078125e-07, R11 ;  /* 0x3400000016097823 */ /* 0x000fe2000001000b */
[----:B------:R-:W-:Y:S01]  /*1dd0*/  @P0 FMUL R19, R19, 0.25 ;  /* 0x3e80000013130820 */ /* 0x000fe20000400000 */
[----:B------:R-:W-:Y:S01]  /*1de0*/  FADD R20, R20, -1 ;  /* 0xbf80000014147421 */ /* 0x000fe20000000000 */
[C---:B0-----:R-:W-:Y:S01]  /*1df0*/  FMUL R21, R17.reuse, R26 ;  /* 0x0000001a11157220 */ /* 0x041fe20000400000 */
[C---:B------:R-:W-:Y:S01]  /*1e00*/  FMUL R22, R17.reuse, R32 ;  /* 0x0000002011167220 */ /* 0x040fe20000400000 */
[C---:B------:R-:W-:Y:S01]  /*1e10*/  FMUL R26, R17.reuse, R13 ;  /* 0x0000000d111a7220 */ /* 0x040fe20000400000 */
[----:B------:R-:W-:Y:S01]  /*1e20*/  FMUL R17, R17, R12 ;  /* 0x0000000c11117220 */ /* 0x000fe20000400000 */
[----:B------:R-:W-:Y:S01]  /*1e30*/  MOV R13, 0x3dc6b27f ;  /* 0x3dc6b27f000d7802 */ /* 0x000fe20000000f00 */
[----:B------:R-:W0:Y:S01]  /*1e40*/  MUFU.RCP R12, R30 ;  /* 0x0000001e000c7308 */ /* 0x000e220000001000 */
[----:B------:R-:W-:Y:S01]  /*1e50*/  @P0 FMUL R18, R18, 0.25 ;  /* 0x3e80000012120820 */ /* 0x000fe20000400000 */
[----:B------:R-:W-:Y:S01]  /*1e60*/  @P0 FMUL R14, R14, 0.25 ;  /* 0x3e8000000e0e0820 */ /* 0x000fe20000400000 */
[----:B------:R-:W-:Y:S01]  /*1e70*/  @!P2 FMUL R15, R15, 16777216 ;  /* 0x4b8000000f0fa820 */ /* 0x000fe20000400000 */
[-C--:B------:R-:W-:Y:S01]  /*1e80*/  FFMA.FTZ R11, R16, R13.reuse, -0.16845393180847167969 ;  /* 0xbe2c7f30100b7423 */ /* 0x080fe2000001000d */
[----:B------:R-:W-:Y:S01]  /*1e90*/  FFMA.FTZ R13, R20, R13, -0.16845393180847167969 ;  /* 0xbe2c7f30140d7423 */ /* 0x000fe2000001000d */
[----:B------:R-:W-:Y:S01]  /*1ea0*/  @!P2 FMUL R19, R19, 16777216 ;  /* 0x4b8000001313a820 */ /* 0x000fe20000400000 */
[----:B------:R-:W-:Y:S01]  /*1eb0*/  @!P2 FMUL R18, R18, 16777216 ;  /* 0x4b8000001212a820 */ /* 0x000fe20000400000 */
[----:B------:R-:W-:Y:S01]  /*1ec0*/  @!P2 FMUL R14, R14, 16777216 ;  /* 0x4b8000000e0ea820 */ /* 0x000fe20000400000 */
[----:B------:R-:W-:Y:S01]  /*1ed0*/  FFMA.FTZ R13, R20, R13, 0.1716887056827545166 ;  /* 0x3e2fcf2a140d7423 */ /* 0x000fe2000001000d */
[----:B------:R-:W-:Y:S01]  /*1ee0*/  IMAD.IADD R7, R23, 0x1, R24 ;  /* 0x0000000117077824 */ /* 0x000fe200078e0218 */
[----:B------:R-:W-:Y:S01]  /*1ef0*/  LOP3.LUT R10, R10, 0x40, R25, 0xf8, !PT ;  /* 0x000000400a0a7812 */ /* 0x000fe200078ef819 */
[----:B------:R-:W-:Y:S01]  /*1f00*/  FFMA.FTZ R11, R16, R11, 0.1716887056827545166 ;  /* 0x3e2fcf2a100b7423 */ /* 0x000fe2000001000b */
[----:B------:R-:W-:Y:S01]  /*1f10*/  FFMA.FTZ R13, R20, R13, -0.17900948226451873779 ;  /* 0xbe374e43140d7423 */ /* 0x000fe2000001000d */
[----:B------:R-:W-:Y:S01]  /*1f20*/  F2FP.F16.F32.PACK_AB R17, R22, R17 ;  /* 0x000000111611723e */ /* 0x000fe200000000ff */
[----:B------:R-:W1:Y:S01]  /*1f30*/  LDC R23, c[0x0][0x278] ;  /* 0x00009e00ff177b82 */ /* 0x000e620000000800 */
[----:B------:R-:W-:Y:S01]  /*1f40*/  F2FP.F16.F32.PACK_AB R21, R21, R26 ;  /* 0x0000001a1515723e */ /* 0x000fe200000000ff */
[C---:B0-----:R-:W-:Y:S01]  /*1f50*/  FMUL R24, R12.reuse, R15 ;  /* 0x0000000f0c187220 */ /* 0x041fe20000400000 */
[C---:B------:R-:W-:Y:S01]  /*1f60*/  FMUL R19, R12.reuse, R19 ;  /* 0x000000130c137220 */ /* 0x040fe20000400000 */
[C---:B------:R-:W-:Y:S01]  /*1f70*/  FMUL R18, R12.reuse, R18 ;  /* 0x000000120c127220 */ /* 0x040fe20000400000 */
[----:B------:R-:W-:Y:S01]  /*1f80*/  FMUL R15, R12, R14 ;  /* 0x0000000e0c0f7220 */ /* 0x000fe20000400000 */
[----:B------:R-:W-:Y:S01]  /*1f90*/  FFMA.FTZ R13, R20, R13, 0.20512372255325317383 ;  /* 0x3e520bf4140d7423 */ /* 0x000fe2000001000d */
[----:B------:R-:W-:Y:S01]  /*1fa0*/  LOP3.LUT R14, R10, 0x40, RZ, 0x3c, !PT ;  /* 0x000000400a0e7812 */ /* 0x000fe200078e3cff */
[----:B------:R-:W-:Y:S01]  /*1fb0*/  FFMA.FTZ R11, R16, R11, -0.17900948226451873779 ;  /* 0xbe374e43100b7423 */ /* 0x000fe2000001000b */
[----:B------:R-:W-:Y:S01]  /*1fc0*/  F2FP.F16.F32.PACK_AB R19, R19, R24 ;  /* 0x000000181313723e */ /* 0x000fe200000000ff */
[----:B------:R-:W-:Y:S01]  /*1fd0*/  FFMA.FTZ R13, R20, R13, -0.24046532809734344482 ;  /* 0xbe763c8b140d7423 */ /* 0x000fe2000001000d */
[----:B------:R-:W-:Y:S01]  /*1fe0*/  F2FP.F16.F32.PACK_AB R15, R18, R15 ;  /* 0x0000000f120f723e */ /* 0x000fe200000000ff */
[----:B------:R0:W-:Y:S01]  /*1ff0*/  STS [R10+UR6], R17 ;  /* 0x000000110a007988 */ /* 0x0001e20008000806 */
[----:B------:R-:W-:Y:S01]  /*2000*/  FFMA.FTZ R11, R16, R11, 0.20512372255325317383 ;  /* 0x3e520bf4100b7423 */ /* 0x000fe2000001000b */
[----:B------:R-:W-:Y:S01]  /*2010*/  FFMA.FTZ R13, R20, R13, 0.28857114911079406738 ;  /* 0x3e93bf99140d7423 */ /* 0x000fe2000001000d */
[----:B------:R-:W-:Y:S01]  /*2020*/  ISETP.GE.U32.AND P3, PT, R5, 0x7f800000, PT ;  /* 0x7f8000000500780c */ /* 0x000fe20003f66070 */
[----:B------:R-:W-:Y:S01]  /*2030*/  STS [R10+UR6+0x80], R21 ;  /* 0x000080150a007988 */ /* 0x000fe20008000806 */
[----:B------:R-:W-:Y:S01]  /*2040*/  FFMA.FTZ R11, R16, R11, -0.24046532809734344482 ;  /* 0xbe763c8b100b7423 */ /* 0x000fe2000001000b */
[----:B------:R-:W-:Y:S01]  /*2050*/  FFMA.FTZ R13, R20, R13, -0.36067417263984680176 ;  /* 0xbeb8aa49140d7423 */ /* 0x000fe2000001000d */
[----:B------:R-:W-:Y:S01]  /*2060*/  ULDC.64 UR4, c[0x0][0x270] ;  /* 0x00009c0000047ab9 */ /* 0x000fe20000000a00 */
[----:B------:R-:W-:Y:S01]  /*2070*/  STS [R14+UR6+0x100], R15 ;  /* 0x0001000f0e007988 */ /* 0x000fe20008000806 */
[----:B------:R-:W-:Y:S01]  /*2080*/  FFMA.FTZ R11, R16, R11, 0.28857114911079406738 ;  /* 0x3e93bf99100b7423 */ /* 0x000fe2000001000b */
[----:B------:R-:W-:Y:S01]  /*2090*/  FFMA.FTZ R13, R20, R13, 0.48089820146560668945 ;  /* 0x3ef6384a140d7423 */ /* 0x000fe2000001000d */
[----:B0-----:R-:W-:Y:S01]  /*20a0*/  LOP3.LUT R17, R6, 0x38, RZ, 0xc0, !PT ;  /* 0x0000003806117812 */ /* 0x001fe200078ec0ff */
[----:B------:R0:W-:Y:S01]  /*20b0*/  STS [R14+UR6+0x180], R19 ;  /* 0x000180130e007988 */ /* 0x0001e20008000806 */
[----:B------:R-:W-:Y:S01]  /*20c0*/  FFMA.FTZ R11, R16, R11, -0.36067417263984680176 ;  /* 0xbeb8aa49100b7423 */ /* 0x000fe2000001000b */
[----:B------:R-:W-:Y:S01]  /*20d0*/  FFMA.FTZ R13, R20, R13, -0.72134751081466674805 ;  /* 0xbf38aa3b140d7423 */ /* 0x000fe2000001000d */
[----:B------:R-:W-:Y:S01]  /*20e0*/  LOP3.LUT R6, R7, 0x4, RZ, 0x3c, !PT ;  /* 0x0000000407067812 */ /* 0x000fe200078e3cff */
[----:B------:R-:W-:Y:S01]  /*20f0*/  BAR.SYNC.DEFER_BLOCKING 0x0 ;  /* 0x0000000000007b1d */ /* 0x000fe20000010000 */
[----:B------:R-:W-:Y:S01]  /*2100*/  FFMA.FTZ R11, R16, R11, 0.48089820146560668945 ;  /* 0x3ef6384a100b7423 */ /* 0x000fe2000001000b */
[----:B------:R-:W-:Y:S01]  /*2110*/  FMUL R13, R20, R13 ;  /* 0x0000000d140d7220 */ /* 0x000fe20000400000 */
[----:B------:R-:W-:Y:S01]  /*2120*/  ISETP.GE.U32.AND P2, PT, R3, 0x7f800000, PT ;  /* 0x7f8000000300780c */ /* 0x000fe20003f46070 */
[----:B------:R-:W-:Y:S01]  /*2130*/  UIMAD UR4, UR9, UR4, URZ ;  /* 0x00000004090472a4 */ /* 0x000fe2000f8e023f */
[----:B------:R-:W-:Y:S01]  /*2140*/  FFMA.FTZ R11, R16, R11, -0.72134751081466674805 ;  /* 0xbf38aa3b100b7423 */ /* 0x000fe2000001000b */
[----:B------:R-:W-:Y:S01]  /*2150*/  FMUL R13, R20, R13 ;  /* 0x0000000d140d7220 */ /* 0x000fe20000400000 */
[----:B------:R-:W-:Y:S01]  /*2160*/  LOP3.LUT P0, RZ, R0, 0x60, RZ, 0xc0, !PT ;  /* 0x0000006000ff7812 */ /* 0x000fe2000780c0ff */
[----:B------:R-:W-:-:S02]  /*2170*/  IMAD.IADD R17, R17, 0x1, R4 ;  /* 0x0000000111117824 */ /* 0x000fc400078e0204 */
[----:B------:R-:W-:Y:S01]  /*2180*/  FMUL R11, R16, R11 ;  /* 0x0000000b100b7220 */ /* 0x000fe20000400000 */
[----:B------:R-:W-:Y:S01]  /*2190*/  FFMA.FTZ R20, R20, 1.4426950216293334961, R13 ;  /* 0x3fb8aa3b14147823 */ /* 0x000fe2000001000d */
[----:B------:R-:W-:Y:S01]  /*21a0*/  USHF.L.U32 UR7, UR4, 0x1, URZ ;  /* 0x0000000104077899 */ /* 0x000fe2000800063f */
[----:B------:R-:W2:Y:S01]  /*21b0*/  LDC.64 R12, c[0x0][0x228] ;  /* 0x00008a00ff0c7b82 */ /* 0x000ea20000000a00 */
[C---:B------:R-:W-:Y:S01]  /*21c0*/  FMUL R11, R16.reuse, R11 ;  /* 0x0000000b100b7220 */ /* 0x040fe20000400000 */
[----:B------:R-:W-:Y:S02]  /*21d0*/  @P3 IMAD.MOV.U32 R4, RZ, RZ, 0x7f800000 ;  /* 0x7f800000ff043424 */ /* 0x000fe400078e00ff */
[----:B------:R-:W-:Y:S01]  /*21e0*/  FADD R20, R9, R20 ;  /* 0x0000001409147221 */ /* 0x000fe20000000000 */
[----:B------:R-:W-:Y:S01]  /*21f0*/  FSETP.NEU.AND P1, PT, R5, RZ, PT ;  /* 0x000000ff0500720b */ /* 0x000fe20003f2d000 */
[----:B------:R-:W-:-:S04]  /*2200*/  FFMA.FTZ R11, R16, 1.4426950216293334961, R11 ;  /* 0x3fb8aa3b100b7823 */ /* 0x000fc8000001000b */
[----:B0-----:R-:W-:Y:S01]  /*2210*/  FADD R14, R8, R11 ;  /* 0x0000000b080e7221 */ /* 0x001fe20000000000 */
[----:B------:R-:W-:Y:S01]  /*2220*/  SHF.R.U32.HI R8, RZ, 0x5, R0 ;  /* 0x00000005ff087819 */ /* 0x000fe20000011600 */
[----:B------:R-:W-:Y:S01]  /*2230*/  IMAD R0, R38, UR5, RZ ;  /* 0x0000000526007c24 */ /* 0x000fe2000f8e02ff */
[----:B------:R0:W3:Y:S01]  /*2240*/  LDS R21, [R7+UR6] ;  /* 0x0000000607157984 */ /* 0x0000e20008000800 */
[----:B------:R-:W-:Y:S01]  /*2250*/  UIMAD.WIDE UR4, UR4, 0x2, URZ ;  /* 0x00000002040478a5 */ /* 0x000fe2000f8e023f */
[----:B------:R-:W-:Y:S01]  /*2260*/  SGXT.U32 R8, R8, 0x2 ;  /* 0x000000020808781a */ /* 0x000fe20000000000 */
[----:B------:R-:W-:Y:S01]  /*2270*/  @P3 FFMA.FTZ R14, R5, R4, +INF ;  /* 0x7f800000050e3423 */ /* 0x000fe20000010004 */
[----:B------:R4:W5:Y:S03]  /*2280*/  LDS R19, [R6+UR6] ;  /* 0x0000000606137984 */ /* 0x0009660008000800 */
[----:B-1----:R-:W-:Y:S01]  /*2290*/  IMAD R8, R8, R23, RZ ;  /* 0x0000001708087224 */ /* 0x002fe200078e02ff */
[----:B------:R-:W-:Y:S01]  /*22a0*/  FSEL R14, R14, -INF , P1 ;  /* 0xff8000000e0e7808 */ /* 0x000fe20000800000 */
[C---:B0-----:R-:W-:Y:S01]  /*22b0*/  IMAD.SHL.U32 R7, R0.reuse, 0x2, RZ ;  /* 0x0000000200077824 */ /* 0x041fe200078e00ff */
[----:B------:R-:W-:Y:S01]  /*22c0*/  ULDC UR4, c[0x0][0x27c] ;  /* 0x00009f0000047ab9 */ /* 0x000fe20000000800 */
[----:B------:R-:W-:Y:S01]  /*22d0*/  IMAD.HI R0, R0, 0x2, RZ ;  /* 0x0000000200007827 */ /* 0x000fe200078e02ff */
[----:B----4-:R-:W-:-:S03]  /*22e0*/  @P2 MOV R6, 0x7f800000 ;  /* 0x7f80000000062802 */ /* 0x010fc60000000f00 */
[----:B------:R-:W-:Y:S01]  /*22f0*/  FFMA R14, R14, 0.69314718246459960938, R29 ;  /* 0x3f3172180e0e7823 */ /* 0x000fe2000000001d */
[----:B--2---:R-:W-:Y:S01]  /*2300*/  IADD3 R12, P3, P4, R7, UR7, R12 ;  /* 0x00000007070c7c10 */ /* 0x004fe2000fc7e00c */
[----:B------:R-:W-:Y:S01]  /*2310*/  IMAD R7, R23, 0x4, R8 ;  /* 0x0000000417077824 */ /* 0x000fe200078e0208 */
[----:B------:R-:W-:Y:S01]  /*2320*/  UIMAD UR4, UR9, UR4, URZ ;  /* 0x00000004090472a4 */ /* 0x000fe2000f8e023f */
[----:B------:R-:W-:Y:S01]  /*2330*/  @P2 FFMA.FTZ R20, R3, R6, +INF ;  /* 0x7f80000003142423 */ /* 0x000fe20000010006 */
[----:B------:R-:W-:Y:S01]  /*2340*/  IADD3.X R13, R0, UR5, R13, P3, P4 ;  /* 0x00000005000d7c10 */ /* 0x000fe20009fe840d */
[----:B------:R-:W-:Y:S01]  /*2350*/  IMAD R0, R23, 0x4, R7 ;  /* 0x0000000417007824 */ /* 0x000fe200078e0207 */
[CC--:B------:R-:W-:Y:S01]  /*2360*/  LEA R4, P4, R8.reuse, R12.reuse, 0x1 ;  /* 0x0000000c08047211 */ /* 0x0c0fe200078808ff */
[----:B------:R-:W-:Y:S01]  /*2370*/  USHF.L.U32 UR7, UR4, 0x2, URZ ;  /* 0x0000000204077899 */ /* 0x000fe2000800063f */
[----:B------:R-:W-:Y:S01]  /*2380*/  FSETP.NEU.AND P3, PT, R3, RZ, PT ;  /* 0x000000ff0300720b */ /* 0x000fe20003f6d000 */
[----:B------:R-:W-:Y:S01]  /*2390*/  IMAD R3, R23, 0x4, R0 ;  /* 0x0000000417037824 */ /* 0x000fe200078e0200 */
[C---:B------:R-:W-:Y:S01]  /*23a0*/  LEA R6, P2, R7.reuse, R12, 0x1 ;  /* 0x0000000c07067211 */ /* 0x040fe200078408ff */
[----:B------:R-:W0:Y:S01]  /*23b0*/  LDC.64 R22, c[0x0][0x230] ;  /* 0x00008c00ff167b82 */ /* 0x000e220000000a00 */
[-C--:B------:R-:W-:Y:S01]  /*23c0*/  LEA.HI.X.SX32 R5, R8, R13.reuse, 0x1, P4 ;  /* 0x0000000d08057211 */ /* 0x080fe200020f0eff */
[----:B------:R-:W-:Y:S01]  /*23d0*/  UIMAD.WIDE UR4, UR4, 0x4, URZ ;  /* 0x00000004040478a5 */ /* 0x000fe2000f8e023f */
[----:B------:R-:W-:-:S02]  /*23e0*/  LEA.HI.X.SX32 R7, R7, R13, 0x1, P2 ;  /* 0x0000000d07077211 */ /* 0x000fc400010f0eff */
[CC--:B------:R-:W-:Y:S02]  /*23f0*/  LEA R8, P4, R0.reuse, R12.reuse, 0x1 ;  /* 0x0000000c00087211 */ /* 0x0c0fe400078808ff */
[C---:B------:R-:W-:Y:S02]  /*2400*/  LEA R10, P5, R3.reuse, R12, 0x1 ;  /* 0x0000000c030a7211 */ /* 0x040fe400078a08ff */
[-C--:B------:R-:W-:Y:S02]  /*2410*/  LEA.HI.X.SX32 R9, R0, R13.reuse, 0x1, P4 ;  /* 0x0000000d00097211 */ /* 0x080fe400020f0eff */
[----:B------:R-:W-:Y:S02]  /*2420*/  LEA.HI.X.SX32 R11, R3, R13, 0x1, P5 ;  /* 0x0000000d030b7211 */ /* 0x000fe400028f0eff */
[----:B------:R-:W-:Y:S01]  /*2430*/  FSEL R3, R20, -INF , P3 ;  /* 0xff80000014037808 */ /* 0x000fe20001800000 */
[----:B---3--:R1:W-:Y:S01]  /*2440*/  STG.E.U16 desc[UR14][R4.64], R21 ;  /* 0x0000001504007986 */ /* 0x0083e2000c10150e */
[----:B------:R-:W-:-:S03]  /*2450*/  LOP3.LUT R0, R2, 0x78, RZ, 0xc0, !PT ;  /* 0x0000007802007812 */ /* 0x000fc600078ec0ff */
[----:B------:R-:W-:Y:S01]  /*2460*/  FFMA R15, R3, 0.69314718246459960938, R28 ;  /* 0x3f317218030f7823 */ /* 0x000fe2000000001c */
[----:B-----5:R2:W-:Y:S01]  /*2470*/  STG.E.U16 desc[UR14][R6.64], R19 ;  /* 0x0000001306007986 */ /* 0x0205e2000c10150e */
[C---:B------:R-:W-:Y:S02]  /*2480*/  IMAD.SHL.U32 R3, R38.reuse, 0x4, RZ ;  /* 0x0000000426037824 */ /* 0x040fe400078e00ff */
[----:B------:R-:W-:-:S03]  /*2490*/  IMAD.HI R38, R38, 0x4, RZ ;  /* 0x0000000426267827 */ /* 0x000fc600078e02ff */
[----:B0-----:R-:W-:Y:S02]  /*24a0*/  IADD3 R2, P1, P2, R3, UR7, R22 ;  /* 0x0000000703027c10 */ /* 0x001fe4000fa3e016 */
[----:B-1----:R-:W-:Y:S02]  /*24b0*/  PRMT R5, R21, 0x7632, R5 ;  /* 0x0000763215057816 */ /* 0x002fe40000000005 */
[----:B------:R-:W-:Y:S02]  /*24c0*/  IADD3.X R3, R38, UR5, R23, P1, P2 ;  /* 0x0000000526037c10 */ /* 0x000fe40008fe4417 */
[----:B--2---:R-:W-:Y:S01]  /*24d0*/  PRMT R7, R19, 0x7632, R7 ;  /* 0x0000763213077816 */ /* 0x004fe20000000007 */
[----:B------:R0:W-:Y:S04]  /*24e0*/  STG.E.U16 desc[UR14][R8.64], R5 ;  /* 0x0000000508007986 */ /* 0x0001e8000c10150e */
[----:B------:R0:W-:Y:S01]  /*24f0*/  STG.E.U16 desc[UR14][R10.64], R7 ;  /* 0x000000070a007986 */ /* 0x0001e2000c10150e */
[----:B------:R-:W-:Y:S06]  /*2500*/  BAR.SYNC.DEFER_BLOCKING 0x0 ;  /* 0x0000000000007b1d */ /* 0x000fec0000010000 */
[----:B------:R0:W-:Y:S02]  /*2510*/  STS.64 [R0+UR6], R14 ;  /* 0x0000000e00007988 */ /* 0x0001e40008000a06 */
[----:B------:R-:W-:Y:S06]  /*2520*/  BAR.SYNC.DEFER_BLOCKING 0x0 ;  /* 0x0000000000007b1d */ /* 0x000fec0000010000 */
[----:B------:R-:W-:Y:S05]  /*2530*/  @P0 EXIT ;  /* 0x000000000000094d */ /* 0x000fea0003800000 */
[----:B------:R-:W1:Y:S04]  /*2540*/  LDS R17, [R17] ;  /* 0x0000000011117984 */ /* 0x000e680000000800 */
[----:B-1----:R-:W-:Y:S01]  /*2550*/  STG.E desc[UR14][R2.64], R17 ;  /* 0x0000001102007986 */ /* 0x002fe2000c10190e */
[----:B------:R-:W-:Y:S05]  /*2560*/  EXIT ;  /* 0x000000000000794d */ /* 0x000fea0003800000 */
.L_x_2:
[----:B------:R-:W-:-:S00]  /*2570*/  BRA `(.L_x_2) ;  /* 0xfffffffc00fc7947 */ /* 0x000fc0000383ffff */
[----:B------:R-:W-:-:S00]  /*2580*/  NOP ;  /* 0x0000000000007918 */ /* 0x000fc00000000000 */
[----:B------:R-:W-:-:S00]  /*2590*/  NOP ;  /* 0x0000000000007918 */ /* 0x000fc00000000000 */
[----:B------:R-:W-:-:S00]  /*25a0*/  NOP ;  /* 0x0000000000007918 */ /* 0x000fc00000000000 */
[----:B------:R-:W-:-:S00]  /*25b0*/  NOP ;  /* 0x0000000000007918 */ /* 0x000fc00000000000 */
[----:B------:R-:W-:-:S00]  /*25c0*/  NOP ;  /* 0x0000000000007918 */ /* 0x000fc00000000000 */
[----:B------:R-:W-:-:S00]  /*25d0*/  NOP ;  /* 0x0000000000007918 */ /* 0x000fc00000000000 */
[----:B------:R-:W-:-:S00]  /*25e0*/  NOP ;  /* 0x0000000000007918 */ /* 0x000fc00000000000 */
[----:B------:R-:W-:-:S00]  /*25f0*/  NOP ;  /* 0x0000000000007918 */ /* 0x000fc00000000000 */
.L_x_3:


//--------------------- .nv.global.init           --------------------------
	.section	.nv.global.init,"aw",@progbits
.nv.global.init:
	.type		_$_str,@object
	.size		_$_str,(.L_0 - _$_str)
_$_str:
        /*0000*/ 	.byte	0x5f, 0x5f, 0x43, 0x55, 0x44, 0x41, 0x5f, 0x46, 0x54, 0x5a, 0x00
.L_0:


//--------------------- .nv.shared.attn_fwd       --------------------------
	.section	.nv.shared.attn_fwd,"aw",@nobits
	.sectionflags	@""
	.align	16
	.zero		1024


//--------------------- .nv.shared.reserved.0     --------------------------
	.section	.nv.shared.reserved.0,"aw",@nobits
	.weak		__nv_reservedSMEM_offset_0_alias
	.size		__nv_reservedSMEM_offset_0_alias, 0, 0
	.other		__nv_reservedSMEM_offset_0_alias,@"STO_CUDA_RESERVED_SHARED STV_DEFAULT"
__nv_reservedSMEM_offset_0_alias:
	.zero		0


//--------------------- .nv.constant0.attn_fwd    --------------------------
	.section	.nv.constant0.attn_fwd,"a",@progbits
	.sectionflags	@""
	.align	4
.nv.constant0.attn_fwd:
	.zero		664


//--------------------- SYMBOLS --------------------------

	.type		.nv.reservedSmem.offset0,@object
	.size		.nv.reservedSmem.offset0,0x4
